//
// Generated by NVIDIA NVVM Compiler
//
// Compiler Build ID: CL-36424714
// Cuda compilation tools, release 13.0, V13.0.88
// Based on NVVM 20.0.0
//

.version 9.0
.target sm_100
.address_size 64

	// .globl	_Z12setup_kernelP17curandStateXORWOWm
.global .align 4 .b8 precalc_xorwow_matrix[102400];
.global .align 4 .b8 precalc_xorwow_offset_matrix[102400];
.global .align 4 .b8 mrg32k3aM1[2304];
.global .align 4 .b8 mrg32k3aM2[2304];
.global .align 4 .b8 mrg32k3aM1SubSeq[2016];
.global .align 4 .b8 mrg32k3aM2SubSeq[2016];
.global .align 4 .b8 mrg32k3aM1Seq[2304];
.global .align 4 .b8 mrg32k3aM2Seq[2304];
.const .align 8 .b8 __cr_lgamma_table[72];

.visible .entry _Z12setup_kernelP17curandStateXORWOWm(
	.param .u64 .ptr .align 1 _Z12setup_kernelP17curandStateXORWOWm_param_0,
	.param .u64 _Z12setup_kernelP17curandStateXORWOWm_param_1
)
{
	.reg .pred 	%p<24>;
	.reg .b32 	%r<410>;
	.reg .b64 	%rd<19>;

	ld.param.u64 	%rd8, [_Z12setup_kernelP17curandStateXORWOWm_param_0];
	ld.param.u64 	%rd9, [_Z12setup_kernelP17curandStateXORWOWm_param_1];
	cvta.to.global.u64 	%rd10, %rd8;
	mov.u32 	%r182, %tid.x;
	cvt.u64.u32 	%rd18, %r182;
	mul.wide.u32 	%rd11, %r182, 48;
	add.s64 	%rd2, %rd10, %rd11;
	cvt.u32.u64 	%r183, %rd9;
	xor.b32  	%r184, %r183, -1429050551;
	mul.lo.s32 	%r185, %r184, 1099087573;
	{ .reg .b32 tmp; mov.b64 {tmp, %r186}, %rd9; }
	xor.b32  	%r187, %r186, -136515619;
	mul.lo.s32 	%r188, %r187, -1703105765;
	add.s32 	%r189, %r185, %r188;
	add.s32 	%r190, %r189, 6615241;
	add.s32 	%r191, %r185, 123456789;
	st.global.v2.u32 	[%rd2], {%r190, %r191};
	xor.b32  	%r192, %r185, 362436069;
	add.s32 	%r193, %r188, 521288629;
	st.global.v2.u32 	[%rd2+8], {%r192, %r193};
	xor.b32  	%r194, %r188, 88675123;
	add.s32 	%r195, %r185, 5783321;
	st.global.v2.u32 	[%rd2+16], {%r194, %r195};
	setp.eq.s32 	%p1, %r182, 0;
	@%p1 bra 	$L__BB0_42;
	mov.b32 	%r316, 0;
$L__BB0_2:
	and.b64  	%rd4, %rd18, 3;
	setp.eq.s64 	%p2, %rd4, 0;
	@%p2 bra 	$L__BB0_41;
	mul.wide.u32 	%rd12, %r316, 3200;
	mov.u64 	%rd13, precalc_xorwow_matrix;
	add.s64 	%rd5, %rd13, %rd12;
	cvt.u32.u64 	%r2, %rd4;
	mov.b32 	%r317, 0;
$L__BB0_4:
	mov.b32 	%r330, 0;
	mov.u32 	%r331, %r330;
	mov.u32 	%r332, %r330;
	mov.u32 	%r333, %r330;
	mov.u32 	%r334, %r330;
	mov.u32 	%r323, %r330;
$L__BB0_5:
	mul.wide.u32 	%rd14, %r323, 4;
	add.s64 	%rd15, %rd2, %rd14;
	ld.global.u32 	%r10, [%rd15+4];
	shl.b32 	%r11, %r323, 5;
	mov.b32 	%r329, 0;
$L__BB0_6:
	.pragma "nounroll";
	shr.u32 	%r200, %r10, %r329;
	and.b32  	%r201, %r200, 1;
	setp.eq.b32 	%p3, %r201, 1;
	not.pred 	%p4, %p3;
	add.s32 	%r202, %r11, %r329;
	mul.lo.s32 	%r203, %r202, 5;
	mul.wide.u32 	%rd16, %r203, 4;
	add.s64 	%rd6, %rd5, %rd16;
	@%p4 bra 	$L__BB0_8;
	ld.global.u32 	%r204, [%rd6];
	xor.b32  	%r334, %r334, %r204;
	ld.global.u32 	%r205, [%rd6+4];
	xor.b32  	%r333, %r333, %r205;
	ld.global.u32 	%r206, [%rd6+8];
	xor.b32  	%r332, %r332, %r206;
	ld.global.u32 	%r207, [%rd6+12];
	xor.b32  	%r331, %r331, %r207;
	ld.global.u32 	%r208, [%rd6+16];
	xor.b32  	%r330, %r330, %r208;
$L__BB0_8:
	and.b32  	%r210, %r200, 2;
	setp.eq.s32 	%p5, %r210, 0;
	@%p5 bra 	$L__BB0_10;
	ld.global.u32 	%r211, [%rd6+20];
	xor.b32  	%r334, %r334, %r211;
	ld.global.u32 	%r212, [%rd6+24];
	xor.b32  	%r333, %r333, %r212;
	ld.global.u32 	%r213, [%rd6+28];
	xor.b32  	%r332, %r332, %r213;
	ld.global.u32 	%r214, [%rd6+32];
	xor.b32  	%r331, %r331, %r214;
	ld.global.u32 	%r215, [%rd6+36];
	xor.b32  	%r330, %r330, %r215;
$L__BB0_10:
	and.b32  	%r217, %r200, 4;
	setp.eq.s32 	%p6, %r217, 0;
	@%p6 bra 	$L__BB0_12;
	ld.global.u32 	%r218, [%rd6+40];
	xor.b32  	%r334, %r334, %r218;
	ld.global.u32 	%r219, [%rd6+44];
	xor.b32  	%r333, %r333, %r219;
	ld.global.u32 	%r220, [%rd6+48];
	xor.b32  	%r332, %r332, %r220;
	ld.global.u32 	%r221, [%rd6+52];
	xor.b32  	%r331, %r331, %r221;
	ld.global.u32 	%r222, [%rd6+56];
	xor.b32  	%r330, %r330, %r222;
$L__BB0_12:
	and.b32  	%r224, %r200, 8;
	setp.eq.s32 	%p7, %r224, 0;
	@%p7 bra 	$L__BB0_14;
	ld.global.u32 	%r225, [%rd6+60];
	xor.b32  	%r334, %r334, %r225;
	ld.global.u32 	%r226, [%rd6+64];
	xor.b32  	%r333, %r333, %r226;
	ld.global.u32 	%r227, [%rd6+68];
	xor.b32  	%r332, %r332, %r227;
	ld.global.u32 	%r228, [%rd6+72];
	xor.b32  	%r331, %r331, %r228;
	ld.global.u32 	%r229, [%rd6+76];
	xor.b32  	%r330, %r330, %r229;
$L__BB0_14:
	and.b32  	%r231, %r200, 16;
	setp.eq.s32 	%p8, %r231, 0;
	@%p8 bra 	$L__BB0_16;
	ld.global.u32 	%r232, [%rd6+80];
	xor.b32  	%r334, %r334, %r232;
	ld.global.u32 	%r233, [%rd6+84];
	xor.b32  	%r333, %r333, %r233;
	ld.global.u32 	%r234, [%rd6+88];
	xor.b32  	%r332, %r332, %r234;
	ld.global.u32 	%r235, [%rd6+92];
	xor.b32  	%r331, %r331, %r235;
	ld.global.u32 	%r236, [%rd6+96];
	xor.b32  	%r330, %r330, %r236;
$L__BB0_16:
	and.b32  	%r238, %r200, 32;
	setp.eq.s32 	%p9, %r238, 0;
	@%p9 bra 	$L__BB0_18;
	ld.global.u32 	%r239, [%rd6+100];
	xor.b32  	%r334, %r334, %r239;
	ld.global.u32 	%r240, [%rd6+104];
	xor.b32  	%r333, %r333, %r240;
	ld.global.u32 	%r241, [%rd6+108];
	xor.b32  	%r332, %r332, %r241;
	ld.global.u32 	%r242, [%rd6+112];
	xor.b32  	%r331, %r331, %r242;
	ld.global.u32 	%r243, [%rd6+116];
	xor.b32  	%r330, %r330, %r243;
$L__BB0_18:
	and.b32  	%r245, %r200, 64;
	setp.eq.s32 	%p10, %r245, 0;
	@%p10 bra 	$L__BB0_20;
	ld.global.u32 	%r246, [%rd6+120];
	xor.b32  	%r334, %r334, %r246;
	ld.global.u32 	%r247, [%rd6+124];
	xor.b32  	%r333, %r333, %r247;
	ld.global.u32 	%r248, [%rd6+128];
	xor.b32  	%r332, %r332, %r248;
	ld.global.u32 	%r249, [%rd6+132];
	xor.b32  	%r331, %r331, %r249;
	ld.global.u32 	%r250, [%rd6+136];
	xor.b32  	%r330, %r330, %r250;
$L__BB0_20:
	and.b32  	%r252, %r200, 128;
	setp.eq.s32 	%p11, %r252, 0;
	@%p11 bra 	$L__BB0_22;
	ld.global.u32 	%r253, [%rd6+140];
	xor.b32  	%r334, %r334, %r253;
	ld.global.u32 	%r254, [%rd6+144];
	xor.b32  	%r333, %r333, %r254;
	ld.global.u32 	%r255, [%rd6+148];
	xor.b32  	%r332, %r332, %r255;
	ld.global.u32 	%r256, [%rd6+152];
	xor.b32  	%r331, %r331, %r256;
	ld.global.u32 	%r257, [%rd6+156];
	xor.b32  	%r330, %r330, %r257;
$L__BB0_22:
	and.b32  	%r259, %r200, 256;
	setp.eq.s32 	%p12, %r259, 0;
	@%p12 bra 	$L__BB0_24;
	ld.global.u32 	%r260, [%rd6+160];
	xor.b32  	%r334, %r334, %r260;
	ld.global.u32 	%r261, [%rd6+164];
	xor.b32  	%r333, %r333, %r261;
	ld.global.u32 	%r262, [%rd6+168];
	xor.b32  	%r332, %r332, %r262;
	ld.global.u32 	%r263, [%rd6+172];
	xor.b32  	%r331, %r331, %r263;
	ld.global.u32 	%r264, [%rd6+176];
	xor.b32  	%r330, %r330, %r264;
$L__BB0_24:
	and.b32  	%r266, %r200, 512;
	setp.eq.s32 	%p13, %r266, 0;
	@%p13 bra 	$L__BB0_26;
	ld.global.u32 	%r267, [%rd6+180];
	xor.b32  	%r334, %r334, %r267;
	ld.global.u32 	%r268, [%rd6+184];
	xor.b32  	%r333, %r333, %r268;
	ld.global.u32 	%r269, [%rd6+188];
	xor.b32  	%r332, %r332, %r269;
	ld.global.u32 	%r270, [%rd6+192];
	xor.b32  	%r331, %r331, %r270;
	ld.global.u32 	%r271, [%rd6+196];
	xor.b32  	%r330, %r330, %r271;
$L__BB0_26:
	and.b32  	%r273, %r200, 1024;
	setp.eq.s32 	%p14, %r273, 0;
	@%p14 bra 	$L__BB0_28;
	ld.global.u32 	%r274, [%rd6+200];
	xor.b32  	%r334, %r334, %r274;
	ld.global.u32 	%r275, [%rd6+204];
	xor.b32  	%r333, %r333, %r275;
	ld.global.u32 	%r276, [%rd6+208];
	xor.b32  	%r332, %r332, %r276;
	ld.global.u32 	%r277, [%rd6+212];
	xor.b32  	%r331, %r331, %r277;
	ld.global.u32 	%r278, [%rd6+216];
	xor.b32  	%r330, %r330, %r278;
$L__BB0_28:
	and.b32  	%r280, %r200, 2048;
	setp.eq.s32 	%p15, %r280, 0;
	@%p15 bra 	$L__BB0_30;
	ld.global.u32 	%r281, [%rd6+220];
	xor.b32  	%r334, %r334, %r281;
	ld.global.u32 	%r282, [%rd6+224];
	xor.b32  	%r333, %r333, %r282;
	ld.global.u32 	%r283, [%rd6+228];
	xor.b32  	%r332, %r332, %r283;
	ld.global.u32 	%r284, [%rd6+232];
	xor.b32  	%r331, %r331, %r284;
	ld.global.u32 	%r285, [%rd6+236];
	xor.b32  	%r330, %r330, %r285;
$L__BB0_30:
	and.b32  	%r287, %r200, 4096;
	setp.eq.s32 	%p16, %r287, 0;
	@%p16 bra 	$L__BB0_32;
	ld.global.u32 	%r288, [%rd6+240];
	xor.b32  	%r334, %r334, %r288;
	ld.global.u32 	%r289, [%rd6+244];
	xor.b32  	%r333, %r333, %r289;
	ld.global.u32 	%r290, [%rd6+248];
	xor.b32  	%r332, %r332, %r290;
	ld.global.u32 	%r291, [%rd6+252];
	xor.b32  	%r331, %r331, %r291;
	ld.global.u32 	%r292, [%rd6+256];
	xor.b32  	%r330, %r330, %r292;
$L__BB0_32:
	and.b32  	%r294, %r200, 8192;
	setp.eq.s32 	%p17, %r294, 0;
	@%p17 bra 	$L__BB0_34;
	ld.global.u32 	%r295, [%rd6+260];
	xor.b32  	%r334, %r334, %r295;
	ld.global.u32 	%r296, [%rd6+264];
	xor.b32  	%r333, %r333, %r296;
	ld.global.u32 	%r297, [%rd6+268];
	xor.b32  	%r332, %r332, %r297;
	ld.global.u32 	%r298, [%rd6+272];
	xor.b32  	%r331, %r331, %r298;
	ld.global.u32 	%r299, [%rd6+276];
	xor.b32  	%r330, %r330, %r299;
$L__BB0_34:
	and.b32  	%r301, %r200, 16384;
	setp.eq.s32 	%p18, %r301, 0;
	@%p18 bra 	$L__BB0_36;
	ld.global.u32 	%r302, [%rd6+280];
	xor.b32  	%r334, %r334, %r302;
	ld.global.u32 	%r303, [%rd6+284];
	xor.b32  	%r333, %r333, %r303;
	ld.global.u32 	%r304, [%rd6+288];
	xor.b32  	%r332, %r332, %r304;
	ld.global.u32 	%r305, [%rd6+292];
	xor.b32  	%r331, %r331, %r305;
	ld.global.u32 	%r306, [%rd6+296];
	xor.b32  	%r330, %r330, %r306;
$L__BB0_36:
	and.b32  	%r308, %r200, 32768;
	setp.eq.s32 	%p19, %r308, 0;
	@%p19 bra 	$L__BB0_38;
	ld.global.u32 	%r309, [%rd6+300];
	xor.b32  	%r334, %r334, %r309;
	ld.global.u32 	%r310, [%rd6+304];
	xor.b32  	%r333, %r333, %r310;
	ld.global.u32 	%r311, [%rd6+308];
	xor.b32  	%r332, %r332, %r311;
	ld.global.u32 	%r312, [%rd6+312];
	xor.b32  	%r331, %r331, %r312;
	ld.global.u32 	%r313, [%rd6+316];
	xor.b32  	%r330, %r330, %r313;
$L__BB0_38:
	add.s32 	%r329, %r329, 16;
	setp.ne.s32 	%p20, %r329, 32;
	@%p20 bra 	$L__BB0_6;
	mad.lo.s32 	%r314, %r323, -31, %r11;
	add.s32 	%r323, %r314, 1;
	setp.ne.s32 	%p21, %r323, 5;
	@%p21 bra 	$L__BB0_5;
	st.global.u32 	[%rd2+4], %r334;
	st.global.u32 	[%rd2+8], %r333;
	st.global.u32 	[%rd2+12], %r332;
	st.global.u32 	[%rd2+16], %r331;
	st.global.u32 	[%rd2+20], %r330;
	add.s32 	%r317, %r317, 1;
	setp.lt.u32 	%p22, %r317, %r2;
	@%p22 bra 	$L__BB0_4;
$L__BB0_41:
	shr.u64 	%rd7, %rd18, 2;
	add.s32 	%r316, %r316, 1;
	setp.gt.u64 	%p23, %rd18, 3;
	mov.u64 	%rd18, %rd7;
	@%p23 bra 	$L__BB0_2;
$L__BB0_42:
	mov.b32 	%r315, 0;
	st.global.v2.u32 	[%rd2+24], {%r315, %r315};
	st.global.u32 	[%rd2+32], %r315;
	mov.b64 	%rd17, 0;
	st.global.u64 	[%rd2+40], %rd17;
	ret;

}
	// .globl	_Z6kernelPiP17curandStateXORWOW
.visible .entry _Z6kernelPiP17curandStateXORWOW(
	.param .u64 .ptr .align 1 _Z6kernelPiP17curandStateXORWOW_param_0,
	.param .u64 .ptr .align 1 _Z6kernelPiP17curandStateXORWOW_param_1
)
{
	.local .align 16 .b8 	__local_depot1[7040];
	.reg .b64 	%SP;
	.reg .b64 	%SPL;
	.reg .pred 	%p<10>;
	.reg .b32 	%r<91>;
	.reg .b32 	%f<4>;
	.reg .b64 	%rd<33>;

	mov.u64 	%SPL, __local_depot1;
	ld.param.u64 	%rd9, [_Z6kernelPiP17curandStateXORWOW_param_0];
	ld.param.u64 	%rd10, [_Z6kernelPiP17curandStateXORWOW_param_1];
	cvta.to.global.u64 	%rd1, %rd9;
	cvta.to.global.u64 	%rd11, %rd10;
	add.u64 	%rd13, %SPL, 0;
	add.u64 	%rd15, %SPL, 640;
	mov.u32 	%r14, %ctaid.x;
	mov.u32 	%r15, %tid.x;
	mul.lo.s32 	%r16, %r15, 10;
	mad.lo.s32 	%r1, %r14, 40, %r16;
	mul.wide.s32 	%rd16, %r1, 4;
	add.s64 	%rd2, %rd1, %rd16;
	mov.b32 	%r17, -1;
	st.global.u32 	[%rd2], %r17;
	add.s64 	%rd3, %rd13, %rd16;
	mul.wide.s32 	%rd17, %r1, 40;
	add.s64 	%rd4, %rd15, %rd17;
	mov.b32 	%r86, 0;
	st.local.v4.u32 	[%rd4], {%r86, %r86, %r86, %r86};
	st.local.v4.u32 	[%rd4+16], {%r86, %r86, %r86, %r86};
	st.global.u32 	[%rd2+4], %r17;
	st.local.v2.u32 	[%rd3], {%r86, %r86};
	st.local.v4.u32 	[%rd4+32], {%r86, %r86, %r86, %r86};
	st.local.v2.u32 	[%rd4+48], {%r86, %r86};
	st.local.v2.u32 	[%rd4+56], {%r86, %r86};
	st.local.v2.u32 	[%rd4+64], {%r86, %r86};
	st.local.v2.u32 	[%rd4+72], {%r86, %r86};
	st.global.u32 	[%rd2+8], %r17;
	st.local.v4.u32 	[%rd4+80], {%r86, %r86, %r86, %r86};
	st.local.v4.u32 	[%rd4+96], {%r86, %r86, %r86, %r86};
	st.global.u32 	[%rd2+12], %r17;
	st.local.v2.u32 	[%rd3+8], {%r86, %r86};
	st.local.v4.u32 	[%rd4+112], {%r86, %r86, %r86, %r86};
	st.local.v2.u32 	[%rd4+128], {%r86, %r86};
	st.local.v2.u32 	[%rd4+136], {%r86, %r86};
	st.local.v2.u32 	[%rd4+144], {%r86, %r86};
	st.local.v2.u32 	[%rd4+152], {%r86, %r86};
	st.global.u32 	[%rd2+16], %r17;
	st.local.v4.u32 	[%rd4+160], {%r86, %r86, %r86, %r86};
	st.local.v4.u32 	[%rd4+176], {%r86, %r86, %r86, %r86};
	st.global.u32 	[%rd2+20], %r17;
	st.local.v2.u32 	[%rd3+16], {%r86, %r86};
	st.local.v4.u32 	[%rd4+192], {%r86, %r86, %r86, %r86};
	st.local.v2.u32 	[%rd4+208], {%r86, %r86};
	st.local.v2.u32 	[%rd4+216], {%r86, %r86};
	st.local.v2.u32 	[%rd4+224], {%r86, %r86};
	st.local.v2.u32 	[%rd4+232], {%r86, %r86};
	st.global.u32 	[%rd2+24], %r17;
	st.local.v4.u32 	[%rd4+240], {%r86, %r86, %r86, %r86};
	st.local.v4.u32 	[%rd4+256], {%r86, %r86, %r86, %r86};
	st.global.u32 	[%rd2+28], %r17;
	st.local.v2.u32 	[%rd3+24], {%r86, %r86};
	st.local.v4.u32 	[%rd4+272], {%r86, %r86, %r86, %r86};
	st.local.v2.u32 	[%rd4+288], {%r86, %r86};
	st.local.v2.u32 	[%rd4+296], {%r86, %r86};
	st.local.v2.u32 	[%rd4+304], {%r86, %r86};
	st.local.v2.u32 	[%rd4+312], {%r86, %r86};
	st.global.u32 	[%rd2+32], %r17;
	st.local.v4.u32 	[%rd4+320], {%r86, %r86, %r86, %r86};
	st.local.v4.u32 	[%rd4+336], {%r86, %r86, %r86, %r86};
	st.global.u32 	[%rd2+36], %r17;
	st.local.v2.u32 	[%rd3+32], {%r86, %r86};
	st.local.v4.u32 	[%rd4+352], {%r86, %r86, %r86, %r86};
	st.local.v2.u32 	[%rd4+368], {%r86, %r86};
	st.local.v2.u32 	[%rd4+376], {%r86, %r86};
	st.local.v2.u32 	[%rd4+384], {%r86, %r86};
	st.local.v2.u32 	[%rd4+392], {%r86, %r86};
	mul.lo.s32 	%r18, %r15, %r14;
	mul.wide.s32 	%rd18, %r18, 48;
	add.s64 	%rd5, %rd11, %rd18;
	mov.u32 	%r90, %r86;
$L__BB1_1:
	ld.global.v2.u32 	{%r19, %r20}, [%rd5];
	ld.global.v2.u32 	{%r21, %r22}, [%rd5+8];
	ld.global.v2.u32 	{%r23, %r24}, [%rd5+16];
	shr.u32 	%r25, %r20, 2;
	xor.b32  	%r26, %r25, %r20;
	shl.b32 	%r27, %r24, 4;
	shl.b32 	%r28, %r26, 1;
	xor.b32  	%r29, %r27, %r28;
	xor.b32  	%r30, %r29, %r24;
	xor.b32  	%r31, %r30, %r26;
	add.s32 	%r32, %r19, 362437;
	add.s32 	%r33, %r31, %r32;
	cvt.rn.f32.u32 	%f1, %r33;
	fma.rn.f32 	%f2, %f1, 0f2F800000, 0f2F000000;
	st.global.v2.u32 	[%rd5], {%r32, %r21};
	st.global.v2.u32 	[%rd5+8], {%r22, %r23};
	st.global.v2.u32 	[%rd5+16], {%r24, %r31};
	mul.f32 	%f3, %f2, 0f41200000;
	cvt.rzi.s32.f32 	%r4, %f3;
	mul.wide.s32 	%rd19, %r4, 4;
	add.s64 	%rd6, %rd3, %rd19;
	ld.local.u32 	%r34, [%rd6];
	mul.wide.s32 	%rd20, %r90, 40;
	add.s64 	%rd21, %rd4, %rd20;
	add.s64 	%rd7, %rd21, %rd19;
	ld.local.u32 	%r35, [%rd7];
	or.b32  	%r36, %r35, %r34;
	setp.ne.s32 	%p1, %r36, 0;
	@%p1 bra 	$L__BB1_7;
	mov.b32 	%r37, 1;
	st.local.u32 	[%rd7], %r37;
	setp.lt.s32 	%p2, %r90, 1;
	@%p2 bra 	$L__BB1_6;
	add.s32 	%r5, %r90, %r1;
	mov.b32 	%r88, 1;
	bra.uni 	$L__BB1_5;
$L__BB1_4:
	add.s32 	%r6, %r88, 1;
	setp.eq.s32 	%p6, %r88, %r90;
	mov.u32 	%r88, %r6;
	@%p6 bra 	$L__BB1_6;
$L__BB1_5:
	sub.s32 	%r39, %r5, %r88;
	mul.wide.s32 	%rd22, %r39, 4;
	add.s64 	%rd23, %rd1, %rd22;
	ld.global.u32 	%r40, [%rd23];
	sub.s32 	%r41, %r4, %r88;
	setp.eq.s32 	%p3, %r40, %r41;
	add.s32 	%r42, %r88, %r4;
	setp.eq.s32 	%p4, %r40, %r42;
	or.pred  	%p5, %p3, %p4;
	@%p5 bra 	$L__BB1_7;
	bra.uni 	$L__BB1_4;
$L__BB1_6:
	mul.wide.s32 	%rd24, %r90, 4;
	add.s64 	%rd25, %rd2, %rd24;
	st.global.u32 	[%rd25], %r4;
	mov.b32 	%r43, 1;
	st.local.u32 	[%rd6], %r43;
	add.s32 	%r90, %r90, 1;
	setp.eq.s32 	%p7, %r90, 10;
	@%p7 bra 	$L__BB1_10;
$L__BB1_7:
	mul.wide.s32 	%rd26, %r90, 40;
	add.s64 	%rd8, %rd4, %rd26;
	add.s64 	%rd28, %rd8, %rd16;
	ld.local.v2.u32 	{%r44, %r45}, [%rd28];
	add.s32 	%r46, %r45, %r44;
	ld.local.v2.u32 	{%r47, %r48}, [%rd28+8];
	add.s32 	%r49, %r47, %r46;
	add.s32 	%r50, %r48, %r49;
	ld.local.v2.u32 	{%r51, %r52}, [%rd28+16];
	add.s32 	%r53, %r51, %r50;
	add.s32 	%r54, %r52, %r53;
	ld.local.v2.u32 	{%r55, %r56}, [%rd28+24];
	add.s32 	%r57, %r55, %r54;
	add.s32 	%r58, %r56, %r57;
	ld.local.v2.u32 	{%r59, %r60}, [%rd28+32];
	add.s32 	%r61, %r59, %r58;
	add.s32 	%r62, %r60, %r61;
	ld.local.v2.u32 	{%r63, %r64}, [%rd3];
	add.s32 	%r65, %r64, %r63;
	ld.local.v2.u32 	{%r66, %r67}, [%rd3+8];
	add.s32 	%r68, %r66, %r65;
	add.s32 	%r69, %r67, %r68;
	ld.local.v2.u32 	{%r70, %r71}, [%rd3+16];
	add.s32 	%r72, %r70, %r69;
	add.s32 	%r73, %r71, %r72;
	ld.local.v2.u32 	{%r74, %r75}, [%rd3+24];
	add.s32 	%r76, %r74, %r73;
	add.s32 	%r77, %r75, %r76;
	ld.local.v2.u32 	{%r78, %r79}, [%rd3+32];
	add.s32 	%r80, %r78, %r77;
	add.s32 	%r81, %r79, %r80;
	add.s32 	%r82, %r81, %r62;
	setp.ne.s32 	%p8, %r82, 10;
	@%p8 bra 	$L__BB1_9;
	mul.wide.s32 	%rd29, %r90, 4;
	add.s64 	%rd30, %rd2, %rd29;
	ld.global.u32 	%r83, [%rd30+-4];
	mul.wide.s32 	%rd31, %r83, 4;
	add.s64 	%rd32, %rd3, %rd31;
	mov.b32 	%r84, 0;
	st.local.u32 	[%rd32], %r84;
	mov.b32 	%r85, -1;
	st.global.u32 	[%rd30+-4], %r85;
	st.local.v2.u32 	[%rd8], {%r84, %r84};
	st.local.v2.u32 	[%rd8+8], {%r84, %r84};
	st.local.v2.u32 	[%rd8+16], {%r84, %r84};
	st.local.v2.u32 	[%rd8+24], {%r84, %r84};
	st.local.v2.u32 	[%rd8+32], {%r84, %r84};
	add.s32 	%r90, %r90, -1;
$L__BB1_9:
	add.s32 	%r86, %r86, 1;
	setp.ne.s32 	%p9, %r86, 1000;
	@%p9 bra 	$L__BB1_1;
$L__BB1_10:
	ret;

}


// ===== COMPILED SASS (sm_100) =====

	.target	sm_100

	.elftype	@"ET_EXEC"


//--------------------- .note.nv.tkinfo           --------------------------
	.section	.note.nv.tkinfo,"",@"SHT_NOTE"
	.sectionflags	@"SHF_NOTE_NV_TKINFO"
	.tkinfo
        /*0018*/ 	.word	0x00000002
        /*0030*/ 	.string	""
        /*0030*/ 	.string	"ptxas"
        /*0030*/ 	.string	"Cuda compilation tools, release 13.0, V13.0.88"
        /*0030*/ 	.string	"Build cuda_13.0.r13.0/compiler.36424714_0"
        /*0030*/ 	.string	"-arch sm_100 -m 64 "



//--------------------- .note.nv.cuinfo           --------------------------
	.section	.note.nv.cuinfo,"",@"SHT_NOTE"
	.sectionflags	@"SHF_NOTE_NV_CUINFO"
        /*0018*/ 	.short	0x0002
        /*001a*/ 	.short	0x0064
        /*001c*/ 	.short	0x0082
	.zero		2


//--------------------- .nv.info                  --------------------------
	.section	.nv.info,"",@"SHT_CUDA_INFO"
	.align	4


	//----- nvinfo : EIATTR_REGCOUNT
	.align		4
        /*0000*/ 	.byte	0x04, 0x2f
        /*0002*/ 	.short	(.L_10 - .L_9)
	.align		4
.L_9:
        /*0004*/ 	.word	index@(_Z12setup_kernelP17curandStateXORWOWm)
        /*0008*/ 	.word	0x0000001f


	//----- nvinfo : EIATTR_FRAME_SIZE
	.align		4
.L_10:
        /*000c*/ 	.byte	0x04, 0x11
        /*000e*/ 	.short	(.L_12 - .L_11)
	.align		4
.L_11:
        /*0010*/ 	.word	index@(_Z12setup_kernelP17curandStateXORWOWm)
        /*0014*/ 	.word	0x00000000


	//----- nvinfo : EIATTR_REGCOUNT
	.align		4
.L_12:
        /*0018*/ 	.byte	0x04, 0x2f
        /*001a*/ 	.short	(.L_14 - .L_13)
	.align		4
.L_13:
        /*001c*/ 	.word	index@(_Z6kernelPiP17curandStateXORWOW)
        /*0020*/ 	.word	0x0000001e


	//----- nvinfo : EIATTR_FRAME_SIZE
	.align		4
.L_14:
        /*0024*/ 	.byte	0x04, 0x11
        /*0026*/ 	.short	(.L_16 - .L_15)
	.align		4
.L_15:
        /*0028*/ 	.word	index@(_Z6kernelPiP17curandStateXORWOW)
        /*002c*/ 	.word	0x00001b80


	//----- nvinfo : EIATTR_MIN_STACK_SIZE
	.align		4
.L_16:
        /*0030*/ 	.byte	0x04, 0x12
        /*0032*/ 	.short	(.L_18 - .L_17)
	.align		4
.L_17:
        /*0034*/ 	.word	index@(_Z6kernelPiP17curandStateXORWOW)
        /*0038*/ 	.word	0x00001b80


	//----- nvinfo : EIATTR_MIN_STACK_SIZE
	.align		4
.L_18:
        /*003c*/ 	.byte	0x04, 0x12
        /*003e*/ 	.short	(.L_20 - .L_19)
	.align		4
.L_19:
        /*0040*/ 	.word	index@(_Z12setup_kernelP17curandStateXORWOWm)
        /*0044*/ 	.word	0x00000000
.L_20:


//--------------------- .nv.compat                --------------------------
	.section	.nv.compat,"",@"SHT_CUDA_COMPAT_INFO"
	.align	4
        /*0000*/ 	.byte	0x02, 0x09, 0x00, 0x00, 0x02, 0x02, 0x01, 0x00, 0x02, 0x05, 0x05, 0x00, 0x03, 0x07, 0x01, 0x01
        /*0010*/ 	.byte	0x02, 0x03, 0x00, 0x00, 0x02, 0x06, 0x01, 0x00, 0x04, 0x0b, 0x08, 0x00, 0x09, 0x00, 0x00, 0x00
        /*0020*/ 	.byte	0x00, 0x00, 0x00, 0x00


//--------------------- .nv.info._Z6kernelPiP17curandStateXORWOW --------------------------
	.section	.nv.info._Z6kernelPiP17curandStateXORWOW,"",@"SHT_CUDA_INFO"
	.sectionflags	@""
	.align	4


	//----- nvinfo : EIATTR_CUDA_API_VERSION
	.align		4
        /*0000*/ 	.byte	0x04, 0x37
        /*0002*/ 	.short	(.L_22 - .L_21)
.L_21:
        /*0004*/ 	.word	0x00000082


	//----- nvinfo : EIATTR_KPARAM_INFO
	.align		4
.L_22:
        /*0008*/ 	.byte	0x04, 0x17
        /*000a*/ 	.short	(.L_24 - .L_23)
.L_23:
        /*000c*/ 	.word	0x00000000
        /*0010*/ 	.short	0x0001
        /*0012*/ 	.short	0x0008
        /*0014*/ 	.byte	0x00, 0xf5, 0x21, 0x00


	//----- nvinfo : EIATTR_KPARAM_INFO
	.align		4
.L_24:
        /*0018*/ 	.byte	0x04, 0x17
        /*001a*/ 	.short	(.L_26 - .L_25)
.L_25:
        /*001c*/ 	.word	0x00000000
        /*0020*/ 	.short	0x0000
        /*0022*/ 	.short	0x0000
        /*0024*/ 	.byte	0x00, 0xf5, 0x21, 0x00


	//----- nvinfo : EIATTR_SPARSE_MMA_MASK
	.align		4
.L_26:
        /*0028*/ 	.byte	0x03, 0x50
        /*002a*/ 	.short	0x0000


	//----- nvinfo : EIATTR_MAXREG_COUNT
	.align		4
        /*002c*/ 	.byte	0x03, 0x1b
        /*002e*/ 	.short	0x00ff


	//----- nvinfo : EIATTR_MERCURY_ISA_VERSION
	.align		4
        /*0030*/ 	.byte	0x03, 0x5f
        /*0032*/ 	.short	0x0101


	//----- nvinfo : EIATTR_VRC_CTA_INIT_COUNT
	.align		4
        /*0034*/ 	.byte	0x02, 0x4a
	.zero		1
	.zero		1


	//----- nvinfo : EIATTR_EXIT_INSTR_OFFSETS
	.align		4
        /*0038*/ 	.byte	0x04, 0x1c
        /*003a*/ 	.short	(.L_28 - .L_27)


	//   ....[0]....
.L_27:
        /*003c*/ 	.word	0x00000730


	//   ....[1]....
        /*0040*/ 	.word	0x000009c0


	//----- nvinfo : EIATTR_CRS_STACK_SIZE
	.align		4
.L_28:
        /*0044*/ 	.byte	0x04, 0x1e
        /*0046*/ 	.short	(.L_30 - .L_29)
.L_29:
        /*0048*/ 	.word	0x00000000


	//----- nvinfo : EIATTR_CBANK_PARAM_SIZE
	.align		4
.L_30:
        /*004c*/ 	.byte	0x03, 0x19
        /*004e*/ 	.short	0x0010


	//----- nvinfo : EIATTR_PARAM_CBANK
	.align		4
        /*0050*/ 	.byte	0x04, 0x0a
        /*0052*/ 	.short	(.L_32 - .L_31)
	.align		4
.L_31:
        /*0054*/ 	.word	index@(.nv.constant0._Z6kernelPiP17curandStateXORWOW)
        /*0058*/ 	.short	0x0380
        /*005a*/ 	.short	0x0010


	//----- nvinfo : EIATTR_SW_WAR
	.align		4
.L_32:
        /*005c*/ 	.byte	0x04, 0x36
        /*005e*/ 	.short	(.L_34 - .L_33)
.L_33:
        /*0060*/ 	.word	0x00000008
.L_34:


//--------------------- .nv.info._Z12setup_kernelP17curandStateXORWOWm --------------------------
	.section	.nv.info._Z12setup_kernelP17curandStateXORWOWm,"",@"SHT_CUDA_INFO"
	.sectionflags	@""
	.align	4


	//----- nvinfo : EIATTR_CUDA_API_VERSION
	.align		4
        /*0000*/ 	.byte	0x04, 0x37
        /*0002*/ 	.short	(.L_36 - .L_35)
.L_35:
        /*0004*/ 	.word	0x00000082


	//----- nvinfo : EIATTR_KPARAM_INFO
	.align		4
.L_36:
        /*0008*/ 	.byte	0x04, 0x17
        /*000a*/ 	.short	(.L_38 - .L_37)
.L_37:
        /*000c*/ 	.word	0x00000000
        /*0010*/ 	.short	0x0001
        /*0012*/ 	.short	0x0008
        /*0014*/ 	.byte	0x00, 0xf0, 0x21, 0x00


	//----- nvinfo : EIATTR_KPARAM_INFO
	.align		4
.L_38:
        /*0018*/ 	.byte	0x04, 0x17
        /*001a*/ 	.short	(.L_40 - .L_39)
.L_39:
        /*001c*/ 	.word	0x00000000
        /*0020*/ 	.short	0x0000
        /*0022*/ 	.short	0x0000
        /*0024*/ 	.byte	0x00, 0xf5, 0x21, 0x00


	//----- nvinfo : EIATTR_SPARSE_MMA_MASK
	.align		4
.L_40:
        /*0028*/ 	.byte	0x03, 0x50
        /*002a*/ 	.short	0x0000


	//----- nvinfo : EIATTR_MAXREG_COUNT
	.align		4
        /*002c*/ 	.byte	0x03, 0x1b
        /*002e*/ 	.short	0x00ff


	//----- nvinfo : EIATTR_MERCURY_ISA_VERSION
	.align		4
        /*0030*/ 	.byte	0x03, 0x5f
        /*0032*/ 	.short	0x0101


	//----- nvinfo : EIATTR_VRC_CTA_INIT_COUNT
	.align		4
        /*0034*/ 	.byte	0x02, 0x4a
	.zero		1
	.zero		1


	//----- nvinfo : EIATTR_EXIT_INSTR_OFFSETS
	.align		4
        /*0038*/ 	.byte	0x04, 0x1c
        /*003a*/ 	.short	(.L_42 - .L_41)


	//   ....[0]....
.L_41:
        /*003c*/ 	.word	0x00000f20


	//----- nvinfo : EIATTR_CRS_STACK_SIZE
	.align		4
.L_42:
        /*0040*/ 	.byte	0x04, 0x1e
        /*0042*/ 	.short	(.L_44 - .L_43)
.L_43:
        /*0044*/ 	.word	0x00000000


	//----- nvinfo : EIATTR_CBANK_PARAM_SIZE
	.align		4
.L_44:
        /*0048*/ 	.byte	0x03, 0x19
        /*004a*/ 	.short	0x0010


	//----- nvinfo : EIATTR_PARAM_CBANK
	.align		4
        /*004c*/ 	.byte	0x04, 0x0a
        /*004e*/ 	.short	(.L_46 - .L_45)
	.align		4
.L_45:
        /*0050*/ 	.word	index@(.nv.constant0._Z12setup_kernelP17curandStateXORWOWm)
        /*0054*/ 	.short	0x0380
        /*0056*/ 	.short	0x0010


	//----- nvinfo : EIATTR_SW_WAR
	.align		4
.L_46:
        /*0058*/ 	.byte	0x04, 0x36
        /*005a*/ 	.short	(.L_48 - .L_47)
.L_47:
        /*005c*/ 	.word	0x00000008
.L_48:


//--------------------- .nv.callgraph             --------------------------
	.section	.nv.callgraph,"",@"SHT_CUDA_CALLGRAPH"
	.align	4
	.sectionentsize	8
	.align		4
        /*0000*/ 	.word	0x00000000
	.align		4
        /*0004*/ 	.word	0xffffffff
	.align		4
        /*0008*/ 	.word	0x00000000
	.align		4
        /*000c*/ 	.word	0xfffffffe
	.align		4
        /*0010*/ 	.word	0x00000000
	.align		4
        /*0014*/ 	.word	0xfffffffd
	.align		4
        /*0018*/ 	.word	0x00000000
	.align		4
        /*001c*/ 	.word	0xfffffffc


//--------------------- .nv.constant4             --------------------------
	.section	.nv.constant4,"a",@progbits
	.align	8
	.align		8
.nv.constant4:
        /*0000*/ 	.dword	precalc_xorwow_matrix
	.align		8
        /*0008*/ 	.dword	precalc_xorwow_offset_matrix
	.align		8
        /*0010*/ 	.dword	mrg32k3aM1
	.align		8
        /*0018*/ 	.dword	mrg32k3aM2
	.align		8
        /*0020*/ 	.dword	mrg32k3aM1SubSeq
	.align		8
        /*0028*/ 	.dword	mrg32k3aM2SubSeq
	.align		8
        /*0030*/ 	.dword	mrg32k3aM1Seq
	.align		8
        /*0038*/ 	.dword	mrg32k3aM2Seq


//--------------------- .nv.constant3             --------------------------
	.section	.nv.constant3,"a",@progbits
	.align	8
.nv.constant3:
	.type		__cr_lgamma_table,@object
	.size		__cr_lgamma_table,(.L_8 - __cr_lgamma_table)
__cr_lgamma_table:
        /*0000*/ 	.byte	0x00, 0x00, 0x00, 0x00, 0x00, 0x00, 0x00, 0x00, 0x00, 0x00, 0x00, 0x00, 0x00, 0x00, 0x00, 0x00
        /*0010*/ 	.byte	0xef, 0x39, 0xfa, 0xfe, 0x42, 0x2e, 0xe6, 0x3f, 0x02, 0x20, 0x2a, 0xfa, 0x0b, 0xab, 0xfc, 0x3f
        /*0020*/ 	.byte	0xf9, 0x2c, 0x92, 0x7c, 0xa7, 0x6c, 0x09, 0x40, 0xc9, 0x79, 0x44, 0x3c, 0x64, 0x26, 0x13, 0x40
        /*0030*/ 	.byte	0xca, 0x01, 0xcf, 0x3a, 0x27, 0x51, 0x1a, 0x40, 0x30, 0xcc, 0x2d, 0xf3, 0xe1, 0x0c, 0x21, 0x40
        /*0040*/ 	.byte	0x0d, 0xb7, 0xfc, 0x82, 0x8e, 0x35, 0x25, 0x40
.L_8:


//--------------------- .text._Z6kernelPiP17curandStateXORWOW --------------------------
	.section	.text._Z6kernelPiP17curandStateXORWOW,"ax",@progbits
	.align	128
        .global         _Z6kernelPiP17curandStateXORWOW
        .type           _Z6kernelPiP17curandStateXORWOW,@function
        .size           _Z6kernelPiP17curandStateXORWOW,(.L_x_17 - _Z6kernelPiP17curandStateXORWOW)
        .other          _Z6kernelPiP17curandStateXORWOW,@"STO_CUDA_ENTRY STV_DEFAULT"
_Z6kernelPiP17curandStateXORWOW:
.text._Z6kernelPiP17curandStateXORWOW:
[----:B------:R-:W0:Y:S01]  /*0000*/  LDC R1, c[0x0][0x37c] ;  /* 0x0000df00ff017b82 */ /* 0x000e220000000800 */
[----:B------:R-:W1:Y:S07]  /*0010*/  S2R R7, SR_CTAID.X ;  /* 0x0000000000077919 */ /* 0x000e6e0000002500 */
[----:B------:R-:W2:Y:S01]  /*0020*/  LDC.64 R2, c[0x0][0x380] ;  /* 0x0000e000ff027b82 */ /* 0x000ea20000000a00 */
[----:B0-----:R-:W-:Y:S01]  /*0030*/  VIADD R1, R1, 0xffffe480 ;  /* 0xffffe48001017836 */ /* 0x001fe20000000000 */
[----:B------:R-:W0:Y:S01]  /*0040*/  LDCU.64 UR6, c[0x0][0x358] ;  /* 0x00006b00ff0677ac */ /* 0x000e220008000a00 */
[----:B------:R-:W1:Y:S01]  /*0050*/  S2R R6, SR_TID.X ;  /* 0x0000000000067919 */ /* 0x000e620000002100 */
[----:B------:R-:W-:Y:S01]  /*0060*/  MOV R9, 0xffffffff ;  /* 0xffffffff00097802 */ /* 0x000fe20000000f00 */
[----:B------:R-:W-:Y:S01]  /*0070*/  VIADD R5, R1, 0x280 ;  /* 0x0000028001057836 */ /* 0x000fe20000000000 */
[----:B------:R-:W-:Y:S01]  /*0080*/  UMOV UR4, URZ ;  /* 0x000000ff00047c82 */ /* 0x000fe20008000000 */
[----:B------:R-:W-:-:S02]  /*0090*/  IMAD.MOV.U32 R25, RZ, RZ, RZ ;  /* 0x000000ffff197224 */ /* 0x000fc400078e00ff */
[C---:B-1----:R-:W-:Y:S02]  /*00a0*/  IMAD R0, R7.reuse, 0x4, R6 ;  /* 0x0000000407007824 */ /* 0x042fe400078e0206 */
[----:B------:R-:W-:Y:S02]  /*00b0*/  IMAD R7, R7, R6, RZ ;  /* 0x0000000607077224 */ /* 0x000fe400078e02ff */
[----:B------:R-:W-:-:S04]  /*00c0*/  IMAD R0, R0, 0xa, RZ ;  /* 0x0000000a00007824 */ /* 0x000fc800078e02ff */
[C---:B------:R-:W-:Y:S02]  /*00d0*/  IMAD R22, R0.reuse, 0x28, R5 ;  /* 0x0000002800167824 */ /* 0x040fe400078e0205 */
[C---:B------:R-:W-:Y:S01]  /*00e0*/  IMAD R23, R0.reuse, 0x4, R1 ;  /* 0x0000000400177824 */ /* 0x040fe200078e0201 */
[----:B------:R-:W1:Y:S01]  /*00f0*/  LDC.64 R4, c[0x0][0x388] ;  /* 0x0000e200ff047b82 */ /* 0x000e620000000a00 */
[----:B--2---:R-:W-:Y:S01]  /*0100*/  IMAD.WIDE R2, R0, 0x4, R2 ;  /* 0x0000000400027825 */ /* 0x004fe200078e0202 */
[----:B------:R2:W-:Y:S04]  /*0110*/  STL.128 [R22], RZ ;  /* 0x000000ff16007387 */ /* 0x0005e80000100c00 */
[----:B------:R2:W-:Y:S04]  /*0120*/  STL.128 [R22+0x10], RZ ;  /* 0x000010ff16007387 */ /* 0x0005e80000100c00 */
[----:B------:R2:W-:Y:S04]  /*0130*/  STL.64 [R23], RZ ;  /* 0x000000ff17007387 */ /* 0x0005e80000100a00 */
[----:B------:R2:W-:Y:S04]  /*0140*/  STL.128 [R22+0x20], RZ ;  /* 0x000020ff16007387 */ /* 0x0005e80000100c00 */
[----:B------:R2:W-:Y:S04]  /*0150*/  STL.128 [R22+0x30], RZ ;  /* 0x000030ff16007387 */ /* 0x0005e80000100c00 */
[----:B------:R2:W-:Y:S01]  /*0160*/  STL.128 [R22+0x40], RZ ;  /* 0x000040ff16007387 */ /* 0x0005e20000100c00 */
[----:B-1----:R-:W-:-:S03]  /*0170*/  IMAD.WIDE R4, R7, 0x30, R4 ;  /* 0x0000003007047825 */ /* 0x002fc600078e0204 */
[----:B------:R2:W-:Y:S04]  /*0180*/  STL.128 [R22+0x50], RZ ;  /* 0x000050ff16007387 */ /* 0x0005e80000100c00 */
[----:B------:R2:W-:Y:S04]  /*0190*/  STL.128 [R22+0x60], RZ ;  /* 0x000060ff16007387 */ /* 0x0005e80000100c00 */
[----:B------:R2:W-:Y:S04]  /*01a0*/  STL.64 [R23+0x8], RZ ;  /* 0x000008ff17007387 */ /* 0x0005e80000100a00 */
[----:B------:R2:W-:Y:S04]  /*01b0*/  STL.128 [R22+0x70], RZ ;  /* 0x000070ff16007387 */ /* 0x0005e80000100c00 */
[----:B------:R2:W-:Y:S04]  /*01c0*/  STL.128 [R22+0x80], RZ ;  /* 0x000080ff16007387 */ /* 0x0005e80000100c00 */
[----:B------:R2:W-:Y:S04]  /*01d0*/  STL.128 [R22+0x90], RZ ;  /* 0x000090ff16007387 */ /* 0x0005e80000100c00 */
        /* <DEDUP_REMOVED lines=15> */
[----:B0-----:R2:W-:Y:S04]  /*02d0*/  STG.E desc[UR6][R2.64], R9 ;  /* 0x0000000902007986 */ /* 0x0015e8000c101906 */
[----:B------:R2:W-:Y:S04]  /*02e0*/  STG.E desc[UR6][R2.64+0x4], R9 ;  /* 0x0000040902007986 */ /* 0x0005e8000c101906 */
        /* <DEDUP_REMOVED lines=8> */
[----:B------:R2:W-:Y:S04]  /*0370*/  STL.128 [R22+0x160], RZ ;  /* 0x000160ff16007387 */ /* 0x0005e80000100c00 */
[----:B------:R2:W-:Y:S04]  /*0380*/  STL.128 [R22+0x170], RZ ;  /* 0x000170ff16007387 */ /* 0x0005e80000100c00 */
[----:B------:R2:W-:Y:S02]  /*0390*/  STL.128 [R22+0x180], RZ ;  /* 0x000180ff16007387 */ /* 0x0005e40000100c00 */
.L_x_6:
[----:B0-2---:R-:W2:Y:S04]  /*03a0*/  LDG.E.64 R8, desc[UR6][R4.64] ;  /* 0x0000000604087981 */ /* 0x005ea8000c1e1b00 */
[----:B------:R-:W3:Y:S01]  /*03b0*/  LDG.E.64 R6, desc[UR6][R4.64+0x10] ;  /* 0x0000100604067981 */ /* 0x000ee2000c1e1b00 */
[----:B--2---:R-:W-:Y:S01]  /*03c0*/  SHF.R.U32.HI R10, RZ, 0x2, R9 ;  /* 0x00000002ff0a7819 */ /* 0x004fe20000011609 */
[----:B------:R-:W-:-:S03]  /*03d0*/  VIADD R8, R8, 0x587c5 ;  /* 0x000587c508087836 */ /* 0x000fc60000000000 */
[----:B------:R-:W-:Y:S02]  /*03e0*/  LOP3.LUT R10, R10, R9, RZ, 0x3c, !PT ;  /* 0x000000090a0a7212 */ /* 0x000fe400078e3cff */
[----:B---3--:R-:W-:-:S03]  /*03f0*/  SHF.L.U32 R12, R7, 0x4, RZ ;  /* 0x00000004070c7819 */ /* 0x008fc600000006ff */
[----:B------:R-:W-:-:S05]  /*0400*/  IMAD.SHL.U32 R9, R10, 0x2, RZ ;  /* 0x000000020a097824 */ /* 0x000fca00078e00ff */
[----:B------:R-:W-:Y:S02]  /*0410*/  LOP3.LUT R9, R7, R12, R9, 0x96, !PT ;  /* 0x0000000c07097212 */ /* 0x000fe400078e9609 */
[----:B------:R-:W2:Y:S02]  /*0420*/  LDG.E.64 R12, desc[UR6][R4.64+0x8] ;  /* 0x00000806040c7981 */ /* 0x000ea4000c1e1b00 */
[----:B------:R-:W-:Y:S01]  /*0430*/  LOP3.LUT R11, R9, R10, RZ, 0x3c, !PT ;  /* 0x0000000a090b7212 */ /* 0x000fe200078e3cff */
[----:B------:R-:W-:-:S03]  /*0440*/  IMAD.MOV.U32 R10, RZ, RZ, 0x2f800000 ;  /* 0x2f800000ff0a7424 */ /* 0x000fc600078e00ff */
[----:B------:R-:W-:-:S04]  /*0450*/  IADD3 R9, PT, PT, R11, R8, RZ ;  /* 0x000000080b097210 */ /* 0x000fc80007ffe0ff */
[----:B------:R-:W-:-:S05]  /*0460*/  I2FP.F32.U32 R9, R9 ;  /* 0x0000000900097245 */ /* 0x000fca0000201000 */
[----:B------:R-:W-:-:S04]  /*0470*/  FFMA R9, R9, R10, 1.1641532182693481445e-10 ;  /* 0x2f00000009097423 */ /* 0x000fc8000000000a */
[----:B------:R-:W-:-:S06]  /*0480*/  FMUL R16, R9, 10 ;  /* 0x4120000009107820 */ /* 0x000fcc0000400000 */
[----:B------:R-:W0:Y:S01]  /*0490*/  F2I.TRUNC.NTZ R16, R16 ;  /* 0x0000001000107305 */ /* 0x000e22000020f100 */
[----:B------:R-:W-:Y:S02]  /*04a0*/  IMAD R9, R25, 0x28, R22 ;  /* 0x0000002819097824 */ /* 0x000fe400078e0216 */
[----:B0-----:R-:W-:-:S03]  /*04b0*/  IMAD R17, R16, 0x4, R23 ;  /* 0x0000000410117824 */ /* 0x001fc600078e0217 */
[----:B------:R-:W-:Y:S02]  /*04c0*/  LEA R19, R16, R9, 0x2 ;  /* 0x0000000910137211 */ /* 0x000fe400078e10ff */
[----:B------:R-:W3:Y:S04]  /*04d0*/  LDL R18, [R17] ;  /* 0x0000000011127983 */ /* 0x000ee80000100800 */
[----:B------:R-:W3:Y:S01]  /*04e0*/  LDL R21, [R19] ;  /* 0x0000000013157983 */ /* 0x000ee20000100800 */
[----:B------:R-:W-:Y:S02]  /*04f0*/  IMAD.MOV.U32 R15, RZ, RZ, R6 ;  /* 0x000000ffff0f7224 */ /* 0x000fe400078e0006 */
[----:B------:R-:W-:-:S05]  /*0500*/  IMAD.MOV.U32 R10, RZ, RZ, R7 ;  /* 0x000000ffff0a7224 */ /* 0x000fca00078e0007 */
[----:B------:R0:W-:Y:S01]  /*0510*/  STG.E.64 desc[UR6][R4.64+0x10], R10 ;  /* 0x0000100a04007986 */ /* 0x0001e2000c101b06 */
[----:B------:R-:W-:Y:S01]  /*0520*/  UIADD3 UR4, UPT, UPT, UR4, 0x1, URZ ;  /* 0x0000000104047890 */ /* 0x000fe2000fffe0ff */
[----:B------:R-:W-:Y:S03]  /*0530*/  BSSY.RECONVERGENT B0, `(.L_x_0) ;  /* 0x0000021000007945 */ /* 0x000fe60003800200 */
[----:B------:R-:W-:Y:S01]  /*0540*/  UISETP.NE.AND UP0, UPT, UR4, 0x3e8, UPT ;  /* 0x000003e80400788c */ /* 0x000fe2000bf05270 */
[----:B--2---:R-:W-:Y:S01]  /*0550*/  MOV R9, R12 ;  /* 0x0000000c00097202 */ /* 0x004fe20000000f00 */
[----:B------:R-:W-:-:S04]  /*0560*/  IMAD.MOV.U32 R14, RZ, RZ, R13 ;  /* 0x000000ffff0e7224 */ /* 0x000fc800078e000d */
[----:B------:R0:W-:Y:S04]  /*0570*/  STG.E.64 desc[UR6][R4.64], R8 ;  /* 0x0000000804007986 */ /* 0x0001e8000c101b06 */
[----:B------:R0:W-:Y:S01]  /*0580*/  STG.E.64 desc[UR6][R4.64+0x8], R14 ;  /* 0x0000080e04007986 */ /* 0x0001e2000c101b06 */
[----:B---3--:R-:W-:-:S13]  /*0590*/  LOP3.LUT P0, RZ, R21, R18, RZ, 0xfc, !PT ;  /* 0x0000001215ff7212 */ /* 0x008fda000780fcff */
[----:B0-----:R-:W-:Y:S05]  /*05a0*/  @P0 BRA `(.L_x_1) ;  /* 0x0000000000640947 */ /* 0x001fea0003800000 */
[----:B------:R-:W-:Y:S01]  /*05b0*/  IMAD.MOV.U32 R6, RZ, RZ, 0x1 ;  /* 0x00000001ff067424 */ /* 0x000fe200078e00ff */
[----:B------:R-:W-:-:S04]  /*05c0*/  ISETP.GE.AND P0, PT, R25, 0x1, PT ;  /* 0x000000011900780c */ /* 0x000fc80003f06270 */
[----:B------:R0:W-:Y:S09]  /*05d0*/  STL [R19], R6 ;  /* 0x0000000613007387 */ /* 0x0001f20000100800 */
[----:B------:R-:W-:Y:S05]  /*05e0*/  @!P0 BRA `(.L_x_2) ;  /* 0x0000000000388947 */ /* 0x000fea0003800000 */
[----:B0-----:R-:W0:Y:S01]  /*05f0*/  LDC.64 R6, c[0x0][0x380] ;  /* 0x0000e000ff067b82 */ /* 0x001e220000000a00 */
[----:B------:R-:W-:Y:S01]  /*0600*/  IADD3 R10, PT, PT, R0, R25, RZ ;  /* 0x00000019000a7210 */ /* 0x000fe20007ffe0ff */
[----:B------:R-:W-:-:S07]  /*0610*/  IMAD.MOV.U32 R11, RZ, RZ, 0x1 ;  /* 0x00000001ff0b7424 */ /* 0x000fce00078e00ff */
.L_x_3:
[----:B------:R-:W-:-:S05]  /*0620*/  IADD3 R9, PT, PT, R10, -R11, RZ ;  /* 0x8000000b0a097210 */ /* 0x000fca0007ffe0ff */
[----:B0-----:R-:W-:-:S06]  /*0630*/  IMAD.WIDE R8, R9, 0x4, R6 ;  /* 0x0000000409087825 */ /* 0x001fcc00078e0206 */
[----:B------:R-:W2:Y:S01]  /*0640*/  LDG.E R8, desc[UR6][R8.64] ;  /* 0x0000000608087981 */ /* 0x000ea2000c1e1900 */
[C---:B------:R-:W-:Y:S01]  /*0650*/  IMAD.IADD R15, R16.reuse, 0x1, R11 ;  /* 0x00000001100f7824 */ /* 0x040fe200078e020b */
[----:B------:R-:W-:-:S04]  /*0660*/  IADD3 R13, PT, PT, R16, -R11, RZ ;  /* 0x8000000b100d7210 */ /* 0x000fc80007ffe0ff */
[----:B--2---:R-:W-:-:S04]  /*0670*/  ISETP.NE.AND P0, PT, R8, R15, PT ;  /* 0x0000000f0800720c */ /* 0x004fc80003f05270 */
[----:B------:R-:W-:-:S13]  /*0680*/  ISETP.EQ.OR P0, PT, R8, R13, !P0 ;  /* 0x0000000d0800720c */ /* 0x000fda0004702670 */
[----:B------:R-:W-:Y:S05]  /*0690*/  @P0 BRA `(.L_x_1) ;  /* 0x0000000000280947 */ /* 0x000fea0003800000 */
[C---:B------:R-:W-:Y:S01]  /*06a0*/  ISETP.NE.AND P0, PT, R11.reuse, R25, PT ;  /* 0x000000190b00720c */ /* 0x040fe20003f05270 */
[----:B------:R-:W-:-:S12]  /*06b0*/  VIADD R11, R11, 0x1 ;  /* 0x000000010b0b7836 */ /* 0x000fd80000000000 */
[----:B------:R-:W-:Y:S05]  /*06c0*/  @P0 BRA `(.L_x_3) ;  /* 0xfffffffc00d40947 */ /* 0x000fea000383ffff */
.L_x_2:
[----:B0-----:R-:W-:-:S04]  /*06d0*/  IMAD.WIDE R6, R25, 0x4, R2 ;  /* 0x0000000419067825 */ /* 0x001fc800078e0202 */
[----:B------:R-:W-:Y:S02]  /*06e0*/  HFMA2 R8, -RZ, RZ, 0, 5.9604644775390625e-08 ;  /* 0x00000001ff087431 */ /* 0x000fe400000001ff */
[----:B------:R-:W-:Y:S01]  /*06f0*/  VIADD R25, R25, 0x1 ;  /* 0x0000000119197836 */ /* 0x000fe20000000000 */
[----:B------:R0:W-:Y:S04]  /*0700*/  STG.E desc[UR6][R6.64], R16 ;  /* 0x0000001006007986 */ /* 0x0001e8000c101906 */
[----:B------:R-:W-:Y:S01]  /*0710*/  ISETP.NE.AND P0, PT, R25, 0xa, PT ;  /* 0x0000000a1900780c */ /* 0x000fe20003f05270 */
[----:B------:R0:W-:-:S12]  /*0720*/  STL [R17], R8 ;  /* 0x0000000811007387 */ /* 0x0001d80000100800 */
[----:B0-----:R-:W-:Y:S05]  /*0730*/  @!P0 EXIT ;  /* 0x000000000000894d */ /* 0x001fea0003800000 */
.L_x_1:
[----:B------:R-:W-:Y:S05]  /*0740*/  BSYNC.RECONVERGENT B0 ;  /* 0x0000000000007941 */ /* 0x000fea0003800200 */
.L_x_0:
[----:B------:R-:W-:Y:S01]  /*0750*/  IMAD R27, R25, 0x28, R22 ;  /* 0x00000028191b7824 */ /* 0x000fe200078e0216 */
[----:B------:R-:W2:Y:S04]  /*0760*/  LDL.64 R20, [R23] ;  /* 0x0000000017147983 */ /* 0x000ea80000100a00 */
[----:B------:R-:W-:Y:S01]  /*0770*/  LEA R24, R0, R27, 0x2 ;  /* 0x0000001b00187211 */ /* 0x000fe200078e10ff */
[----:B------:R-:W2:Y:S04]  /*0780*/  LDL.64 R8, [R23+0x8] ;  /* 0x0000080017087983 */ /* 0x000ea80000100a00 */
[----:B------:R-:W3:Y:S04]  /*0790*/  LDL.64 R16, [R24] ;  /* 0x0000000018107983 */ /* 0x000ee80000100a00 */
[----:B------:R-:W3:Y:S04]  /*07a0*/  LDL.64 R6, [R24+0x8] ;  /* 0x0000080018067983 */ /* 0x000ee80000100a00 */
[----:B------:R-:W4:Y:S04]  /*07b0*/  LDL.64 R10, [R24+0x10] ;  /* 0x00001000180a7983 */ /* 0x000f280000100a00 */
[----:B------:R-:W5:Y:S04]  /*07c0*/  LDL.64 R14, [R24+0x18] ;  /* 0x00001800180e7983 */ /* 0x000f680000100a00 */
[----:B------:R-:W5:Y:S04]  /*07d0*/  LDL.64 R12, [R23+0x10] ;  /* 0x00001000170c7983 */ /* 0x000f680000100a00 */
[----:B------:R-:W5:Y:S01]  /*07e0*/  LDL.64 R18, [R24+0x20] ;  /* 0x0000200018127983 */ /* 0x000f620000100a00 */
[----:B--2---:R-:W-:-:S03]  /*07f0*/  IADD3 R8, PT, PT, R8, R21, R20 ;  /* 0x0000001508087210 */ /* 0x004fc60007ffe014 */
[----:B------:R-:W2:Y:S01]  /*0800*/  LDL.64 R20, [R23+0x20] ;  /* 0x0000200017147983 */ /* 0x000ea20000100a00 */
[----:B---3--:R-:W-:-:S03]  /*0810*/  IADD3 R6, PT, PT, R6, R17, R16 ;  /* 0x0000001106067210 */ /* 0x008fc60007ffe010 */
[----:B------:R-:W3:Y:S01]  /*0820*/  LDL.64 R16, [R23+0x18] ;  /* 0x0000180017107983 */ /* 0x000ee20000100a00 */
[----:B----4-:R-:W-:-:S04]  /*0830*/  IADD3 R6, PT, PT, R10, R7, R6 ;  /* 0x000000070a067210 */ /* 0x010fc80007ffe006 */
[----:B-----5:R-:W-:Y:S02]  /*0840*/  IADD3 R6, PT, PT, R14, R11, R6 ;  /* 0x0000000b0e067210 */ /* 0x020fe40007ffe006 */
[----:B------:R-:W-:Y:S02]  /*0850*/  IADD3 R8, PT, PT, R12, R9, R8 ;  /* 0x000000090c087210 */ /* 0x000fe40007ffe008 */
[----:B------:R-:W-:-:S05]  /*0860*/  IADD3 R6, PT, PT, R18, R15, R6 ;  /* 0x0000000f12067210 */ /* 0x000fca0007ffe006 */
[----:B------:R-:W-:Y:S01]  /*0870*/  IMAD.IADD R6, R19, 0x1, R6 ;  /* 0x0000000113067824 */ /* 0x000fe200078e0206 */
[----:B------:R-:W-:Y:S01]  /*0880*/  BSSY.RECONVERGENT B0, `(.L_x_4) ;  /* 0x0000012000007945 */ /* 0x000fe20003800200 */
[----:B---3--:R-:W-:-:S04]  /*0890*/  IADD3 R8, PT, PT, R16, R13, R8 ;  /* 0x0000000d10087210 */ /* 0x008fc80007ffe008 */
[----:B--2---:R-:W-:-:S04]  /*08a0*/  IADD3 R8, PT, PT, R20, R17, R8 ;  /* 0x0000001114087210 */ /* 0x004fc80007ffe008 */
[----:B------:R-:W-:-:S04]  /*08b0*/  IADD3 R6, PT, PT, R6, R21, R8 ;  /* 0x0000001506067210 */ /* 0x000fc80007ffe008 */
[----:B------:R-:W-:-:S13]  /*08c0*/  ISETP.NE.AND P0, PT, R6, 0xa, PT ;  /* 0x0000000a0600780c */ /* 0x000fda0003f05270 */
[----:B------:R-:W-:Y:S05]  /*08d0*/  @P0 BRA `(.L_x_5) ;  /* 0x0000000000300947 */ /* 0x000fea0003800000 */
[----:B------:R-:W-:-:S05]  /*08e0*/  IMAD.WIDE R6, R25, 0x4, R2 ;  /* 0x0000000419067825 */ /* 0x000fca00078e0202 */
[----:B------:R-:W2:Y:S01]  /*08f0*/  LDG.E R8, desc[UR6][R6.64+-0x4] ;  /* 0xfffffc0606087981 */ /* 0x000ea2000c1e1900 */
[----:B------:R-:W-:Y:S02]  /*0900*/  MOV R9, 0xffffffff ;  /* 0xffffffff00097802 */ /* 0x000fe40000000f00 */
[----:B------:R-:W-:-:S03]  /*0910*/  IADD3 R25, PT, PT, R25, -0x1, RZ ;  /* 0xffffffff19197810 */ /* 0x000fc60007ffe0ff */
[----:B------:R0:W-:Y:S01]  /*0920*/  STG.E desc[UR6][R6.64+-0x4], R9 ;  /* 0xfffffc0906007986 */ /* 0x0001e2000c101906 */
[----:B--2---:R-:W-:-:S05]  /*0930*/  IMAD R8, R8, 0x4, R23 ;  /* 0x0000000408087824 */ /* 0x004fca00078e0217 */
[----:B------:R0:W-:Y:S04]  /*0940*/  STL [R8], RZ ;  /* 0x000000ff08007387 */ /* 0x0001e80000100800 */
[----:B------:R0:W-:Y:S04]  /*0950*/  STL.64 [R27], RZ ;  /* 0x000000ff1b007387 */ /* 0x0001e80000100a00 */
[----:B------:R0:W-:Y:S04]  /*0960*/  STL.64 [R27+0x8], RZ ;  /* 0x000008ff1b007387 */ /* 0x0001e80000100a00 */
[----:B------:R0:W-:Y:S04]  /*0970*/  STL.64 [R27+0x10], RZ ;  /* 0x000010ff1b007387 */ /* 0x0001e80000100a00 */
[----:B------:R0:W-:Y:S04]  /*0980*/  STL.64 [R27+0x18], RZ ;  /* 0x000018ff1b007387 */ /* 0x0001e80000100a00 */
[----:B------:R0:W-:Y:S02]  /*0990*/  STL.64 [R27+0x20], RZ ;  /* 0x000020ff1b007387 */ /* 0x0001e40000100a00 */
.L_x_5:
[----:B------:R-:W-:Y:S05]  /*09a0*/  BSYNC.RECONVERGENT B0 ;  /* 0x0000000000007941 */ /* 0x000fea0003800200 */
.L_x_4:
[----:B------:R-:W-:Y:S05]  /*09b0*/  BRA.U UP0, `(.L_x_6) ;  /* 0xfffffff900787547 */ /* 0x000fea000b83ffff */
[----:B------:R-:W-:Y:S05]  /*09c0*/  EXIT ;  /* 0x000000000000794d */ /* 0x000fea0003800000 */
.L_x_7:
[----:B------:R-:W-:-:S00]  /*09d0*/  BRA `(.L_x_7) ;  /* 0xfffffffc00fc7947 */ /* 0x000fc0000383ffff */
[----:B------:R-:W-:-:S00]  /*09e0*/  NOP ;  /* 0x0000000000007918 */ /* 0x000fc00000000000 */
        /* <DEDUP_REMOVED lines=9> */
.L_x_17:


//--------------------- .text._Z12setup_kernelP17curandStateXORWOWm --------------------------
	.section	.text._Z12setup_kernelP17curandStateXORWOWm,"ax",@progbits
	.align	128
        .global         _Z12setup_kernelP17curandStateXORWOWm
        .type           _Z12setup_kernelP17curandStateXORWOWm,@function
        .size           _Z12setup_kernelP17curandStateXORWOWm,(.L_x_18 - _Z12setup_kernelP17curandStateXORWOWm)
        .other          _Z12setup_kernelP17curandStateXORWOWm,@"STO_CUDA_ENTRY STV_DEFAULT"
_Z12setup_kernelP17curandStateXORWOWm:
.text._Z12setup_kernelP17curandStateXORWOWm:
[----:B------:R-:W-:Y:S08]  /*0000*/  LDC R1, c[0x0][0x37c] ;  /* 0x0000df00ff017b82 */ /* 0x000ff00000000800 */
[----:B------:R-:W0:Y:S01]  /*0010*/  LDC.64 R4, c[0x0][0x388] ;  /* 0x0000e200ff047b82 */ /* 0x000e220000000a00 */
[----:B------:R-:W1:Y:S01]  /*0020*/  S2R R13, SR_TID.X ;  /* 0x00000000000d7919 */ /* 0x000e620000002100 */
[----:B------:R-:W2:Y:S01]  /*0030*/  LDCU.64 UR4, c[0x0][0x358] ;  /* 0x00006b00ff0477ac */ /* 0x000ea20008000a00 */
[----:B------:R-:W-:Y:S05]  /*0040*/  BSSY.RECONVERGENT B0, `(.L_x_8) ;  /* 0x00000e7000007945 */ /* 0x000fea0003800200 */
[----:B------:R-:W1:Y:S01]  /*0050*/  LDC.64 R2, c[0x0][0x380] ;  /* 0x0000e000ff027b82 */ /* 0x000e620000000a00 */
[----:B0-----:R-:W-:-:S02]  /*0060*/  LOP3.LUT R0, R4, 0xaad26b49, RZ, 0x3c, !PT ;  /* 0xaad26b4904007812 */ /* 0x001fc400078e3cff */
[----:B------:R-:W-:-:S03]  /*0070*/  LOP3.LUT R4, R5, 0xf7dcefdd, RZ, 0x3c, !PT ;  /* 0xf7dcefdd05047812 */ /* 0x000fc600078e3cff */
[----:B------:R-:W-:Y:S02]  /*0080*/  IMAD R0, R0, 0x4182bed5, RZ ;  /* 0x4182bed500007824 */ /* 0x000fe400078e02ff */
[----:B------:R-:W-:Y:S02]  /*0090*/  IMAD R5, R4, -0x658354e5, RZ ;  /* 0x9a7cab1b04057824 */ /* 0x000fe400078e02ff */
[----:B-1----:R-:W-:Y:S01]  /*00a0*/  IMAD.WIDE.U32 R2, R13, 0x30, R2 ;  /* 0x000000300d027825 */ /* 0x002fe200078e0002 */
[C---:B------:R-:W-:Y:S02]  /*00b0*/  LOP3.LUT R8, R0.reuse, 0x159a55e5, RZ, 0x3c, !PT ;  /* 0x159a55e500087812 */ /* 0x040fe400078e3cff */
[C---:B------:R-:W-:Y:S01]  /*00c0*/  IADD3 R6, PT, PT, R0.reuse, 0x64f0c9, R5 ;  /* 0x0064f0c900067810 */ /* 0x040fe20007ffe005 */
[C---:B------:R-:W-:Y:S01]  /*00d0*/  VIADD R7, R0.reuse, 0x75bcd15 ;  /* 0x075bcd1500077836 */ /* 0x040fe20000000000 */
[----:B------:R-:W-:Y:S01]  /*00e0*/  LOP3.LUT R10, R5, 0x5491333, RZ, 0x3c, !PT ;  /* 0x05491333050a7812 */ /* 0x000fe200078e3cff */
[----:B------:R-:W-:Y:S01]  /*00f0*/  VIADD R11, R0, 0x583f19 ;  /* 0x00583f19000b7836 */ /* 0x000fe20000000000 */
[----:B------:R-:W-:Y:S01]  /*0100*/  ISETP.NE.AND P0, PT, R13, RZ, PT ;  /* 0x000000ff0d00720c */ /* 0x000fe20003f05270 */
[----:B------:R-:W-:Y:S01]  /*0110*/  VIADD R9, R5, 0x1f123bb5 ;  /* 0x1f123bb505097836 */ /* 0x000fe20000000000 */
[----:B--2---:R0:W-:Y:S04]  /*0120*/  STG.E.64 desc[UR4][R2.64], R6 ;  /* 0x0000000602007986 */ /* 0x0041e8000c101b04 */
[----:B------:R0:W-:Y:S04]  /*0130*/  STG.E.64 desc[UR4][R2.64+0x8], R8 ;  /* 0x0000080802007986 */ /* 0x0001e8000c101b04 */
[----:B------:R0:W-:Y:S03]  /*0140*/  STG.E.64 desc[UR4][R2.64+0x10], R10 ;  /* 0x0000100a02007986 */ /* 0x0001e6000c101b04 */
[----:B------:R-:W-:Y:S05]  /*0150*/  @!P0 BRA `(.L_x_9) ;  /* 0x0000000c00548947 */ /* 0x000fea0003800000 */
[----:B------:R-:W-:Y:S01]  /*0160*/  IMAD.MOV.U32 R0, RZ, RZ, R13 ;  /* 0x000000ffff007224 */ /* 0x000fe200078e000d */
[----:B0-----:R-:W-:-:S07]  /*0170*/  CS2R R10, SRZ ;  /* 0x00000000000a7805 */ /* 0x001fce000001ff00 */
.L_x_15:
[----:B0-----:R-:W-:Y:S01]  /*0180*/  LOP3.LUT R2, R0, 0x3, RZ, 0xc0, !PT ;  /* 0x0000000300027812 */ /* 0x001fe200078ec0ff */
[----:B------:R-:W-:Y:S03]  /*0190*/  BSSY.RECONVERGENT B1, `(.L_x_10) ;  /* 0x00000cb000017945 */ /* 0x000fe60003800200 */
[----:B------:R-:W-:-:S04]  /*01a0*/  ISETP.NE.U32.AND P0, PT, R2, RZ, PT ;  /* 0x000000ff0200720c */ /* 0x000fc80003f05070 */
[----:B------:R-:W-:-:S13]  /*01b0*/  ISETP.NE.AND.EX P0, PT, RZ, RZ, PT, P0 ;  /* 0x000000ffff00720c */ /* 0x000fda0003f05300 */
[----:B------:R-:W-:Y:S05]  /*01c0*/  @!P0 BRA `(.L_x_11) ;  /* 0x0000000c001c8947 */ /* 0x000fea0003800000 */
[----:B------:R-:W0:Y:S01]  /*01d0*/  LDC.64 R6, c[0x4][RZ] ;  /* 0x01000000ff067b82 */ /* 0x000e220000000a00 */
[----:B------:R-:W-:Y:S02]  /*01e0*/  IMAD.MOV.U32 R12, RZ, RZ, RZ ;  /* 0x000000ffff0c7224 */ /* 0x000fe400078e00ff */
[----:B0-----:R-:W-:-:S07]  /*01f0*/  IMAD.WIDE.U32 R6, R10, 0xc80, R6 ;  /* 0x00000c800a067825 */ /* 0x001fce00078e0006 */
.L_x_14:
[----:B0-----:R-:W-:Y:S01]  /*0200*/  IMAD.MOV.U32 R13, RZ, RZ, RZ ;  /* 0x000000ffff0d7224 */ /* 0x001fe200078e00ff */
[----:B------:R-:W-:Y:S01]  /*0210*/  CS2R R2, SRZ ;  /* 0x0000000000027805 */ /* 0x000fe2000001ff00 */
[----:B------:R-:W-:Y:S01]  /*0220*/  IMAD.MOV.U32 R15, RZ, RZ, RZ ;  /* 0x000000ffff0f7224 */ /* 0x000fe200078e00ff */
[----:B------:R-:W-:-:S07]  /*0230*/  CS2R R4, SRZ ;  /* 0x0000000000047805 */ /* 0x000fce000001ff00 */
.L_x_13:
[----:B------:R-:W0:Y:S01]  /*0240*/  S2R R14, SR_TID.X ;  /* 0x00000000000e7919 */ /* 0x000e220000002100 */
[----:B------:R-:W0:Y:S02]  /*0250*/  LDC.64 R8, c[0x0][0x380] ;  /* 0x0000e000ff087b82 */ /* 0x000e240000000a00 */
[----:B0-----:R-:W-:-:S04]  /*0260*/  IMAD.WIDE.U32 R8, R14, 0x30, R8 ;  /* 0x000000300e087825 */ /* 0x001fc800078e0008 */
[----:B------:R-:W-:-:S05]  /*0270*/  IMAD.WIDE.U32 R8, R15, 0x4, R8 ;  /* 0x000000040f087825 */ /* 0x000fca00078e0008 */
[----:B------:R0:W5:Y:S01]  /*0280*/  LDG.E R16, desc[UR4][R8.64+0x4] ;  /* 0x0000040408107981 */ /* 0x000162000c1e1900 */
[----:B------:R-:W-:-:S07]  /*0290*/  IMAD.MOV.U32 R17, RZ, RZ, RZ ;  /* 0x000000ffff117224 */ /* 0x000fce00078e00ff */
.L_x_12:
[----:B-----5:R-:W-:Y:S01]  /*02a0*/  SHF.R.U32.HI R24, RZ, R17, R16 ;  /* 0x00000011ff187219 */ /* 0x020fe20000011610 */
[----:B0-----:R-:W-:-:S03]  /*02b0*/  IMAD.SHL.U32 R8, R15, 0x20, RZ ;  /* 0x000000200f087824 */ /* 0x001fc600078e00ff */
[----:B------:R-:W-:Y:S01]  /*02c0*/  LOP3.LUT R9, R24, 0x1, RZ, 0xc0, !PT ;  /* 0x0000000118097812 */ /* 0x000fe200078ec0ff */
[----:B------:R-:W-:-:S03]  /*02d0*/  IMAD.IADD R8, R8, 0x1, R17 ;  /* 0x0000000108087824 */ /* 0x000fc600078e0211 */
[----:B------:R-:W-:Y:S01]  /*02e0*/  ISETP.NE.U32.AND P0, PT, R9, 0x1, PT ;  /* 0x000000010900780c */ /* 0x000fe20003f05070 */
[----:B------:R-:W-:-:S03]  /*02f0*/  IMAD R9, R8, 0x5, RZ ;  /* 0x0000000508097824 */ /* 0x000fc600078e02ff */
[----:B------:R-:W-:Y:S01]  /*0300*/  R2P PR, R24, 0x7e ;  /* 0x0000007e18007804 */ /* 0x000fe20000000000 */
[----:B------:R-:W-:-:S08]  /*0310*/  IMAD.WIDE.U32 R8, R9, 0x4, R6 ;  /* 0x0000000409087825 */ /* 0x000fd000078e0006 */
[----:B------:R-:W2:Y:S04]  /*0320*/  @!P0 LDG.E R18, desc[UR4][R8.64] ;  /* 0x0000000408128981 */ /* 0x000ea8000c1e1900 */
[----:B------:R-:W3:Y:S04]  /*0330*/  @P1 LDG.E R22, desc[UR4][R8.64+0x14] ;  /* 0x0000140408161981 */ /* 0x000ee8000c1e1900 */
[----:B------:R-:W4:Y:S04]  /*0340*/  @!P0 LDG.E R20, desc[UR4][R8.64+0x10] ;  /* 0x0000100408148981 */ /* 0x000f28000c1e1900 */
[----:B------:R-:W4:Y:S04]  /*0350*/  @P2 LDG.E R28, desc[UR4][R8.64+0x28] ;  /* 0x00002804081c2981 */ /* 0x000f28000c1e1900 */
[----:B------:R-:W4:Y:S04]  /*0360*/  @P1 LDG.E R26, desc[UR4][R8.64+0x24] ;  /* 0x00002404081a1981 */ /* 0x000f28000c1e1900 */
[----:B------:R-:W4:Y:S04]  /*0370*/  @P3 LDG.E R21, desc[UR4][R8.64+0x3c] ;  /* 0x00003c0408153981 */ /* 0x000f28000c1e1900 */
[----:B------:R-:W4:Y:S04]  /*0380*/  @P2 LDG.E R19, desc[UR4][R8.64+0x38] ;  /* 0x0000380408132981 */ /* 0x000f28000c1e1900 */
[----:B------:R-:W4:Y:S04]  /*0390*/  @P4 LDG.E R23, desc[UR4][R8.64+0x50] ;  /* 0x0000500408174981 */ /* 0x000f28000c1e1900 */
[----:B------:R-:W4:Y:S01]  /*03a0*/  @P1 LDG.E R25, desc[UR4][R8.64+0x20] ;  /* 0x0000200408191981 */ /* 0x000f22000c1e1900 */
[----:B--2---:R-:W-:-:S03]  /*03b0*/  @!P0 LOP3.LUT R13, R13, R18, RZ, 0x3c, !PT ;  /* 0x000000120d0d8212 */ /* 0x004fc600078e3cff */
[----:B------:R-:W2:Y:S01]  /*03c0*/  @!P0 LDG.E R18, desc[UR4][R8.64+0x8] ;  /* 0x0000080408128981 */ /* 0x000ea2000c1e1900 */
[----:B---3--:R-:W-:-:S03]  /*03d0*/  @P1 LOP3.LUT R13, R13, R22, RZ, 0x3c, !PT ;  /* 0x000000160d0d1212 */ /* 0x008fc600078e3cff */
[----:B------:R-:W3:Y:S01]  /*03e0*/  @P3 LDG.E R22, desc[UR4][R8.64+0x4c] ;  /* 0x00004c0408163981 */ /* 0x000ee2000c1e1900 */
[----:B----4-:R-:W-:-:S03]  /*03f0*/  @!P0 LOP3.LUT R3, R3, R20, RZ, 0x3c, !PT ;  /* 0x0000001403038212 */ /* 0x010fc600078e3cff */
[----:B------:R-:W4:Y:S01]  /*0400*/  @P1 LDG.E R20, desc[UR4][R8.64+0x1c] ;  /* 0x00001c0408141981 */ /* 0x000f22000c1e1900 */
[----:B------:R-:W-:Y:S02]  /*0410*/  @P2 LOP3.LUT R13, R13, R28, RZ, 0x3c, !PT ;  /* 0x0000001c0d0d2212 */ /* 0x000fe400078e3cff */
[----:B------:R-:W-:Y:S02]  /*0420*/  @P1 LOP3.LUT R3, R3, R26, RZ, 0x3c, !PT ;  /* 0x0000001a03031212 */ /* 0x000fe400078e3cff */
[----:B------:R-:W4:Y:S01]  /*0430*/  @P5 LDG.E R26, desc[UR4][R8.64+0x64] ;  /* 0x00006404081a5981 */ /* 0x000f22000c1e1900 */
[----:B------:R-:W-:-:S03]  /*0440*/  @P3 LOP3.LUT R13, R13, R21, RZ, 0x3c, !PT ;  /* 0x000000150d0d3212 */ /* 0x000fc600078e3cff */
[----:B------:R-:W4:Y:S01]  /*0450*/  @!P0 LDG.E R21, desc[UR4][R8.64+0xc] ;  /* 0x00000c0408158981 */ /* 0x000f22000c1e1900 */
[----:B------:R-:W-:-:S03]  /*0460*/  @P2 LOP3.LUT R3, R3, R19, RZ, 0x3c, !PT ;  /* 0x0000001303032212 */ /* 0x000fc600078e3cff */
[----:B------:R-:W4:Y:S01]  /*0470*/  @!P0 LDG.E R19, desc[UR4][R8.64+0x4] ;  /* 0x0000040408138981 */ /* 0x000f22000c1e1900 */
[----:B------:R-:W-:-:S03]  /*0480*/  @P4 LOP3.LUT R13, R13, R23, RZ, 0x3c, !PT ;  /* 0x000000170d0d4212 */ /* 0x000fc600078e3cff */
[----:B------:R-:W4:Y:S01]  /*0490*/  @P1 LDG.E R23, desc[UR4][R8.64+0x18] ;  /* 0x0000180408171981 */ /* 0x000f22000c1e1900 */
[----:B--2---:R-:W-:-:S03]  /*04a0*/  @!P0 LOP3.LUT R5, R5, R18, RZ, 0x3c, !PT ;  /* 0x0000001205058212 */ /* 0x004fc600078e3cff */
[----:B------:R-:W2:Y:S01]  /*04b0*/  @P2 LDG.E R18, desc[UR4][R8.64+0x30] ;  /* 0x0000300408122981 */ /* 0x000ea2000c1e1900 */
[----:B---3--:R-:W-:-:S03]  /*04c0*/  @P3 LOP3.LUT R3, R3, R22, RZ, 0x3c, !PT ;  /* 0x0000001603033212 */ /* 0x008fc600078e3cff */
[----:B------:R-:W3:Y:S01]  /*04d0*/  @P4 LDG.E R22, desc[UR4][R8.64+0x60] ;  /* 0x0000600408164981 */ /* 0x000ee2000c1e1900 */
[----:B----4-:R-:W-:-:S03]  /*04e0*/  @P1 LOP3.LUT R5, R5, R20, RZ, 0x3c, !PT ;  /* 0x0000001405051212 */ /* 0x010fc600078e3cff */
[----:B------:R-:W4:Y:S01]  /*04f0*/  @P3 LDG.E R20, desc[UR4][R8.64+0x44] ;  /* 0x0000440408143981 */ /* 0x000f22000c1e1900 */
[----:B------:R-:W-:-:S03]  /*0500*/  @P5 LOP3.LUT R13, R13, R26, RZ, 0x3c, !PT ;  /* 0x0000001a0d0d5212 */ /* 0x000fc600078e3cff */
[----:B------:R-:W4:Y:S01]  /*0510*/  @P6 LDG.E R26, desc[UR4][R8.64+0x78] ;  /* 0x00007804081a6981 */ /* 0x000f22000c1e1900 */
[----:B------:R-:W-:-:S03]  /*0520*/  @!P0 LOP3.LUT R2, R2, R21, RZ, 0x3c, !PT ;  /* 0x0000001502028212 */ /* 0x000fc600078e3cff */
[----:B------:R-:W4:Y:S01]  /*0530*/  @P2 LDG.E R21, desc[UR4][R8.64+0x34] ;  /* 0x0000340408152981 */ /* 0x000f22000c1e1900 */
[----:B------:R-:W-:-:S03]  /*0540*/  @!P0 LOP3.LUT R4, R4, R19, RZ, 0x3c, !PT ;  /* 0x0000001304048212 */ /* 0x000fc600078e3cff */
[----:B------:R-:W4:Y:S01]  /*0550*/  @P2 LDG.E R19, desc[UR4][R8.64+0x2c] ;  /* 0x00002c0408132981 */ /* 0x000f22000c1e1900 */
[----:B------:R-:W-:Y:S02]  /*0560*/  @P1 LOP3.LUT R2, R2, R25, RZ, 0x3c, !PT ;  /* 0x0000001902021212 */ /* 0x000fe400078e3cff */
[----:B------:R-:W-:Y:S01]  /*0570*/  @P1 LOP3.LUT R4, R4, R23, RZ, 0x3c, !PT ;  /* 0x0000001704041212 */ /* 0x000fe200078e3cff */
[----:B------:R-:W4:Y:S04]  /*0580*/  @P3 LDG.E R25, desc[UR4][R8.64+0x48] ;  /* 0x0000480408193981 */ /* 0x000f28000c1e1900 */
[----:B------:R-:W4:Y:S01]  /*0590*/  @P3 LDG.E R23, desc[UR4][R8.64+0x40] ;  /* 0x0000400408173981 */ /* 0x000f22000c1e1900 */
[----:B------:R-:W-:Y:S02]  /*05a0*/  LOP3.LUT P0, RZ, R24, 0x80, RZ, 0xc0, !PT ;  /* 0x0000008018ff7812 */ /* 0x000fe4000780c0ff */
[----:B--2---:R-:W-:-:S02]  /*05b0*/  @P2 LOP3.LUT R5, R5, R18, RZ, 0x3c, !PT ;  /* 0x0000001205052212 */ /* 0x004fc400078e3cff */
[----:B------:R-:W2:Y:S01]  /*05c0*/  @P4 LDG.E R18, desc[UR4][R8.64+0x58] ;  /* 0x0000580408124981 */ /* 0x000ea2000c1e1900 */
[----:B---3--:R-:W-:-:S03]  /*05d0*/  @P4 LOP3.LUT R3, R3, R22, RZ, 0x3c, !PT ;  /* 0x0000001603034212 */ /* 0x008fc600078e3cff */
[----:B------:R-:W3:Y:S01]  /*05e0*/  @P5 LDG.E R22, desc[UR4][R8.64+0x74] ;  /* 0x0000740408165981 */ /* 0x000ee2000c1e1900 */
[----:B----4-:R-:W-:-:S03]  /*05f0*/  @P3 LOP3.LUT R5, R5, R20, RZ, 0x3c, !PT ;  /* 0x0000001405053212 */ /* 0x010fc600078e3cff */
[----:B------:R-:W4:Y:S01]  /*0600*/  @P5 LDG.E R20, desc[UR4][R8.64+0x6c] ;  /* 0x00006c0408145981 */ /* 0x000f22000c1e1900 */
[----:B------:R-:W-:-:S03]  /*0610*/  @P6 LOP3.LUT R13, R13, R26, RZ, 0x3c, !PT ;  /* 0x0000001a0d0d6212 */ /* 0x000fc600078e3cff */
        /* <DEDUP_REMOVED lines=9> */
[----:B--2---:R-:W-:-:S03]  /*06b0*/  @P4 LOP3.LUT R5, R5, R18, RZ, 0x3c, !PT ;  /* 0x0000001205054212 */ /* 0x004fc600078e3cff */
        /* <DEDUP_REMOVED lines=15> */
[----:B--2---:R-:W-:-:S04]  /*07b0*/  @P6 LOP3.LUT R5, R5, R18, RZ, 0x3c, !PT ;  /* 0x0000001205056212 */ /* 0x004fc800078e3cff */
[----:B---3--:R-:W-:Y:S02]  /*07c0*/  @P0 LOP3.LUT R5, R5, R22, RZ, 0x3c, !PT ;  /* 0x0000001605050212 */ /* 0x008fe400078e3cff */
[----:B----4-:R-:W-:-:S04]  /*07d0*/  @P6 LOP3.LUT R3, R3, R20, RZ, 0x3c, !PT ;  /* 0x0000001403036212 */ /* 0x010fc800078e3cff */
[----:B------:R-:W-:Y:S02]  /*07e0*/  @P0 LOP3.LUT R3, R3, R26, RZ, 0x3c, !PT ;  /* 0x0000001a03030212 */ /* 0x000fe400078e3cff */
[----:B------:R-:W-:Y:S02]  /*07f0*/  @P6 LOP3.LUT R2, R2, R21, RZ, 0x3c, !PT ;  /* 0x0000001502026212 */ /* 0x000fe400078e3cff */
[----:B------:R-:W-:Y:S02]  /*0800*/  @P6 LOP3.LUT R4, R4, R19, RZ, 0x3c, !PT ;  /* 0x0000001304046212 */ /* 0x000fe400078e3cff */
[----:B------:R-:W-:Y:S02]  /*0810*/  @P0 LOP3.LUT R2, R2, R25, RZ, 0x3c, !PT ;  /* 0x0000001902020212 */ /* 0x000fe400078e3cff */
[----:B------:R-:W-:Y:S02]  /*0820*/  @P0 LOP3.LUT R4, R4, R23, RZ, 0x3c, !PT ;  /* 0x0000001704040212 */ /* 0x000fe400078e3cff */
[----:B------:R-:W-:-:S13]  /*0830*/  R2P PR, R24.B1, 0x7f ;  /* 0x0000007f18007804 */ /* 0x000fda0000001000 */
[----:B------:R-:W2:Y:S04]  /*0840*/  @P0 LDG.E R18, desc[UR4][R8.64+0xa0] ;  /* 0x0000a00408120981 */ /* 0x000ea8000c1e1900 */
[----:B------:R-:W3:Y:S04]  /*0850*/  @P1 LDG.E R20, desc[UR4][R8.64+0xb4] ;  /* 0x0000b40408141981 */ /* 0x000ee8000c1e1900 */
[----:B------:R-:W4:Y:S04]  /*0860*/  @P2 LDG.E R26, desc[UR4][R8.64+0xc8] ;  /* 0x0000c804081a2981 */ /* 0x000f28000c1e1900 */
[----:B------:R-:W4:Y:S04]  /*0870*/  @P3 LDG.E R28, desc[UR4][R8.64+0xdc] ;  /* 0x0000dc04081c3981 */ /* 0x000f28000c1e1900 */
[----:B------:R-:W4:Y:S04]  /*0880*/  @P0 LDG.E R19, desc[UR4][R8.64+0xa4] ;  /* 0x0000a40408130981 */ /* 0x000f28000c1e1900 */
[----:B------:R-:W4:Y:S04]  /*0890*/  @P0 LDG.E R22, desc[UR4][R8.64+0xb0] ;  /* 0x0000b00408160981 */ /* 0x000f28000c1e1900 */
[----:B------:R-:W4:Y:S04]  /*08a0*/  @P4 LDG.E R25, desc[UR4][R8.64+0xf0] ;  /* 0x0000f00408194981 */ /* 0x000f28000c1e1900 */
[----:B------:R-:W4:Y:S04]  /*08b0*/  @P0 LDG.E R21, desc[UR4][R8.64+0xac] ;  /* 0x0000ac0408150981 */ /* 0x000f28000c1e1900 */
[----:B------:R-:W4:Y:S01]  /*08c0*/  @P1 LDG.E R23, desc[UR4][R8.64+0xb8] ;  /* 0x0000b80408171981 */ /* 0x000f22000c1e1900 */
[----:B--2---:R-:W-:-:S03]  /*08d0*/  @P0 LOP3.LUT R13, R13, R18, RZ, 0x3c, !PT ;  /* 0x000000120d0d0212 */ /* 0x004fc600078e3cff */
[----:B------:R-:W2:Y:S01]  /*08e0*/  @P1 LDG.E R18, desc[UR4][R8.64+0xbc] ;  /* 0x0000bc0408121981 */ /* 0x000ea2000c1e1900 */
[----:B---3--:R-:W-:-:S03]  /*08f0*/  @P1 LOP3.LUT R13, R13, R20, RZ, 0x3c, !PT ;  /* 0x000000140d0d1212 */ /* 0x008fc600078e3cff */
[----:B------:R-:W3:Y:S01]  /*0900*/  @P0 LDG.E R20, desc[UR4][R8.64+0xa8] ;  /* 0x0000a80408140981 */ /* 0x000ee2000c1e1900 */
[----:B----4-:R-:W-:-:S03]  /*0910*/  @P2 LOP3.LUT R13, R13, R26, RZ, 0x3c, !PT ;  /* 0x0000001a0d0d2212 */ /* 0x010fc600078e3cff */
[----:B------:R-:W4:Y:S01]  /*0920*/  @P5 LDG.E R26, desc[UR4][R8.64+0x104] ;  /* 0x00010404081a5981 */ /* 0x000f22000c1e1900 */
[----:B------:R-:W-:Y:S02]  /*0930*/  @P3 LOP3.LUT R13, R13, R28, RZ, 0x3c, !PT ;  /* 0x0000001c0d0d3212 */ /* 0x000fe400078e3cff */
[----:B------:R-:W-:Y:S02]  /*0940*/  @P0 LOP3.LUT R4, R4, R19, RZ, 0x3c, !PT ;  /* 0x0000001304040212 */ /* 0x000fe400078e3cff */
        /* <DEDUP_REMOVED lines=9> */
[----:B---3--:R-:W-:-:S03]  /*09e0*/  @P0 LOP3.LUT R5, R5, R20, RZ, 0x3c, !PT ;  /* 0x0000001405050212 */ /* 0x008fc600078e3cff */
[----:B------:R-:W3:Y:S01]  /*09f0*/  @P1 LDG.E R20, desc[UR4][R8.64+0xc4] ;  /* 0x0000c40408141981 */ /* 0x000ee2000c1e1900 */
[----:B--2---:R-:W-:-:S03]  /*0a00*/  @P1 LOP3.LUT R5, R5, R18, RZ, 0x3c, !PT ;  /* 0x0000001205051212 */ /* 0x004fc600078e3cff */
[----:B------:R-:W2:Y:S01]  /*0a10*/  @P3 LDG.E R18, desc[UR4][R8.64+0xe4] ;  /* 0x0000e40408123981 */ /* 0x000ea2000c1e1900 */
[----:B------:R-:W-:Y:S02]  /*0a20*/  LOP3.LUT P0, RZ, R24, 0x8000, RZ, 0xc0, !PT ;  /* 0x0000800018ff7812 */ /* 0x000fe4000780c0ff */
[----:B----4-:R-:W-:Y:S01]  /*0a30*/  @P5 LOP3.LUT R13, R13, R26, RZ, 0x3c, !PT ;  /* 0x0000001a0d0d5212 */ /* 0x010fe200078e3cff */
[----:B------:R-:W4:Y:S04]  /*0a40*/  @P2 LDG.E R24, desc[UR4][R8.64+0xd8] ;  /* 0x0000d80408182981 */ /* 0x000f28000c1e1900 */
[----:B------:R-:W4:Y:S01]  /*0a50*/  @P6 LDG.E R26, desc[UR4][R8.64+0x118] ;  /* 0x00011804081a6981 */ /* 0x000f22000c1e1900 */
[----:B------:R-:W-:Y:S02]  /*0a60*/  @P1 LOP3.LUT R2, R2, R19, RZ, 0x3c, !PT ;  /* 0x0000001302021212 */ /* 0x000fe400078e3cff */
[----:B------:R-:W-:Y:S01]  /*0a70*/  @P2 LOP3.LUT R5, R5, R22, RZ, 0x3c, !PT ;  /* 0x0000001605052212 */ /* 0x000fe200078e3cff */
[----:B------:R-:W4:Y:S04]  /*0a80*/  @P3 LDG.E R19, desc[UR4][R8.64+0xe8] ;  /* 0x0000e80408133981 */ /* 0x000f28000c1e1900 */
[----:B------:R-:W4:Y:S01]  /*0a90*/  @P4 LDG.E R22, desc[UR4][R8.64+0xf8] ;  /* 0x0000f80408164981 */ /* 0x000f22000c1e1900 */
[----:B------:R-:W-:-:S03]  /*0aa0*/  @P2 LOP3.LUT R4, R4, R21, RZ, 0x3c, !PT ;  /* 0x0000001504042212 */ /* 0x000fc600078e3cff */
[----:B------:R-:W4:Y:S01]  /*0ab0*/  @P4 LDG.E R21, desc[UR4][R8.64+0xf4] ;  /* 0x0000f40408154981 */ /* 0x000f22000c1e1900 */
[----:B------:R-:W-:-:S03]  /*0ac0*/  @P2 LOP3.LUT R2, R2, R23, RZ, 0x3c, !PT ;  /* 0x0000001702022212 */ /* 0x000fc600078e3cff */
[----:B------:R-:W4:Y:S01]  /*0ad0*/  @P4 LDG.E R23, desc[UR4][R8.64+0xfc] ;  /* 0x0000fc0408174981 */ /* 0x000f22000c1e1900 */
[----:B------:R-:W-:-:S03]  /*0ae0*/  @P3 LOP3.LUT R4, R4, R25, RZ, 0x3c, !PT ;  /* 0x0000001904043212 */ /* 0x000fc600078e3cff */
[----:B------:R-:W4:Y:S04]  /*0af0*/  @P5 LDG.E R25, desc[UR4][R8.64+0x108] ;  /* 0x0001080408195981 */ /* 0x000f28000c1e1900 */
[----:B------:R-:W4:Y:S01]  /*0b00*/  @P0 LDG.E R27, desc[UR4][R8.64+0x138] ;  /* 0x00013804081b0981 */ /* 0x000f22000c1e1900 */
[----:B---3--:R-:W-:-:S03]  /*0b10*/  @P1 LOP3.LUT R3, R3, R20, RZ, 0x3c, !PT ;  /* 0x0000001403031212 */ /* 0x008fc600078e3cff */
[----:B------:R-:W3:Y:S01]  /*0b20*/  @P3 LDG.E R20, desc[UR4][R8.64+0xec] ;  /* 0x0000ec0408143981 */ /* 0x000ee2000c1e1900 */
[----:B--2---:R-:W-:-:S03]  /*0b30*/  @P3 LOP3.LUT R5, R5, R18, RZ, 0x3c, !PT ;  /* 0x0000001205053212 */ /* 0x004fc600078e3cff */
[----:B------:R-:W2:Y:S01]  /*0b40*/  @P5 LDG.E R18, desc[UR4][R8.64+0x10c] ;  /* 0x00010c0408125981 */ /* 0x000ea2000c1e1900 */
        /* <DEDUP_REMOVED lines=22> */
[----:B------:R-:W-:-:S05]  /*0cb0*/  VIADD R17, R17, 0x10 ;  /* 0x0000001011117836 */ /* 0x000fca0000000000 */
[----:B------:R-:W-:Y:S02]  /*0cc0*/  ISETP.NE.AND P1, PT, R17, 0x20, PT ;  /* 0x000000201100780c */ /* 0x000fe40003f25270 */
[----:B------:R-:W-:Y:S02]  /*0cd0*/  @P5 LOP3.LUT R2, R2, R19, RZ, 0x3c, !PT ;  /* 0x0000001302025212 */ /* 0x000fe400078e3cff */
[----:B------:R-:W-:Y:S02]  /*0ce0*/  @P6 LOP3.LUT R4, R4, R21, RZ, 0x3c, !PT ;  /* 0x0000001504046212 */ /* 0x000fe400078e3cff */
[----:B------:R-:W-:Y:S02]  /*0cf0*/  @P6 LOP3.LUT R5, R5, R22, RZ, 0x3c, !PT ;  /* 0x0000001605056212 */ /* 0x000fe400078e3cff */
[----:B------:R-:W-:Y:S02]  /*0d00*/  @P6 LOP3.LUT R2, R2, R23, RZ, 0x3c, !PT ;  /* 0x0000001702026212 */ /* 0x000fe400078e3cff */
[----:B------:R-:W-:-:S02]  /*0d10*/  @P0 LOP3.LUT R4, R4, R25, RZ, 0x3c, !PT ;  /* 0x0000001904040212 */ /* 0x000fc400078e3cff */
[----:B------:R-:W-:Y:S02]  /*0d20*/  @P0 LOP3.LUT R2, R2, R27, RZ, 0x3c, !PT ;  /* 0x0000001b02020212 */ /* 0x000fe400078e3cff */
[----:B---3--:R-:W-:-:S04]  /*0d30*/  @P5 LOP3.LUT R3, R3, R20, RZ, 0x3c, !PT ;  /* 0x0000001403035212 */ /* 0x008fc800078e3cff */
[----:B--2---:R-:W-:Y:S02]  /*0d40*/  @P6 LOP3.LUT R3, R3, R18, RZ, 0x3c, !PT ;  /* 0x0000001203036212 */ /* 0x004fe400078e3cff */
[----:B----4-:R-:W-:Y:S02]  /*0d50*/  @P0 LOP3.LUT R5, R5, R24, RZ, 0x3c, !PT ;  /* 0x0000001805050212 */ /* 0x010fe400078e3cff */
[----:B------:R-:W-:Y:S01]  /*0d60*/  @P0 LOP3.LUT R3, R3, R26, RZ, 0x3c, !PT ;  /* 0x0000001a03030212 */ /* 0x000fe200078e3cff */
[----:B------:R-:W-:Y:S06]  /*0d70*/  @P1 BRA `(.L_x_12) ;  /* 0xfffffff400481947 */ /* 0x000fec000383ffff */
[----:B------:R-:W-:-:S05]  /*0d80*/  VIADD R15, R15, 0x1 ;  /* 0x000000010f0f7836 */ /* 0x000fca0000000000 */
[----:B------:R-:W-:-:S13]  /*0d90*/  ISETP.NE.AND P0, PT, R15, 0x5, PT ;  /* 0x000000050f00780c */ /* 0x000fda0003f05270 */
[----:B------:R-:W-:Y:S05]  /*0da0*/  @P0 BRA `(.L_x_13) ;  /* 0xfffffff400240947 */ /* 0x000fea000383ffff */
[----:B------:R-:W0:Y:S01]  /*0db0*/  LDC.64 R8, c[0x0][0x380] ;  /* 0x0000e000ff087b82 */ /* 0x000e220000000a00 */
[----:B------:R-:W-:Y:S01]  /*0dc0*/  VIADD R12, R12, 0x1 ;  /* 0x000000010c0c7836 */ /* 0x000fe20000000000 */
[----:B------:R-:W-:-:S04]  /*0dd0*/  LOP3.LUT R15, R0, 0x3, RZ, 0xc0, !PT ;  /* 0x00000003000f7812 */ /* 0x000fc800078ec0ff */
[----:B------:R-:W-:Y:S01]  /*0de0*/  ISETP.GE.U32.AND P0, PT, R12, R15, PT ;  /* 0x0000000f0c00720c */ /* 0x000fe20003f06070 */
[----:B0-----:R-:W-:-:S05]  /*0df0*/  IMAD.WIDE.U32 R8, R14, 0x30, R8 ;  /* 0x000000300e087825 */ /* 0x001fca00078e0008 */
[----:B------:R0:W-:Y:S04]  /*0e00*/  STG.E.64 desc[UR4][R8.64+0x8], R4 ;  /* 0x0000080408007986 */ /* 0x0001e8000c101b04 */
[----:B------:R0:W-:Y:S04]  /*0e10*/  STG.E.64 desc[UR4][R8.64+0x10], R2 ;  /* 0x0000100208007986 */ /* 0x0001e8000c101b04 */
[----:B------:R0:W-:Y:S01]  /*0e20*/  STG.E desc[UR4][R8.64+0x4], R13 ;  /* 0x0000040d08007986 */ /* 0x0001e2000c101904 */
[----:B------:R-:W-:Y:S05]  /*0e30*/  @!P0 BRA `(.L_x_14) ;  /* 0xfffffff000f08947 */ /* 0x000fea000383ffff */
.L_x_11:
[----:B------:R-:W-:Y:S05]  /*0e40*/  BSYNC.RECONVERGENT B1 ;  /* 0x0000000000017941 */ /* 0x000fea0003800200 */
.L_x_10:
[----:B------:R-:W-:Y:S01]  /*0e50*/  ISETP.GT.U32.AND P0, PT, R0, 0x3, PT ;  /* 0x000000030000780c */ /* 0x000fe20003f04070 */
[----:B------:R-:W-:Y:S01]  /*0e60*/  VIADD R10, R10, 0x1 ;  /* 0x000000010a0a7836 */ /* 0x000fe20000000000 */
[--C-:B------:R-:W-:Y:S02]  /*0e70*/  SHF.R.U64 R0, R0, 0x2, R11.reuse ;  /* 0x0000000200007819 */ /* 0x100fe4000000120b */
[----:B------:R-:W-:Y:S02]  /*0e80*/  ISETP.GT.U32.AND.EX P0, PT, R11, RZ, PT, P0 ;  /* 0x000000ff0b00720c */ /* 0x000fe40003f04100 */
[----:B------:R-:W-:-:S11]  /*0e90*/  SHF.R.U32.HI R11, RZ, 0x2, R11 ;  /* 0x00000002ff0b7819 */ /* 0x000fd6000001160b */
[----:B------:R-:W-:Y:S05]  /*0ea0*/  @P0 BRA `(.L_x_15) ;  /* 0xfffffff000b40947 */ /* 0x000fea000383ffff */
.L_x_9:
[----:B------:R-:W-:Y:S05]  /*0eb0*/  BSYNC.RECONVERGENT B0 ;  /* 0x0000000000007941 */ /* 0x000fea0003800200 */
.L_x_8:
[----:B0-----:R-:W0:Y:S01]  /*0ec0*/  S2R R5, SR_TID.X ;  /* 0x0000000000057919 */ /* 0x001e220000002100 */
[----:B------:R-:W0:Y:S02]  /*0ed0*/  LDC.64 R2, c[0x0][0x380] ;  /* 0x0000e000ff027b82 */ /* 0x000e240000000a00 */
[----:B0-----:R-:W-:-:S05]  /*0ee0*/  IMAD.WIDE.U32 R2, R5, 0x30, R2 ;  /* 0x0000003005027825 */ /* 0x001fca00078e0002 */
[----:B------:R-:W-:Y:S04]  /*0ef0*/  STG.E.64 desc[UR4][R2.64+0x18], RZ ;  /* 0x000018ff02007986 */ /* 0x000fe8000c101b04 */
[----:B------:R-:W-:Y:S04]  /*0f00*/  STG.E desc[UR4][R2.64+0x20], RZ ;  /* 0x000020ff02007986 */ /* 0x000fe8000c101904 */
[----:B------:R-:W-:Y:S01]  /*0f10*/  STG.E.64 desc[UR4][R2.64+0x28], RZ ;  /* 0x000028ff02007986 */ /* 0x000fe2000c101b04 */
[----:B------:R-:W-:Y:S05]  /*0f20*/  EXIT ;  /* 0x000000000000794d */ /* 0x000fea0003800000 */
.L_x_16:
        /* <DEDUP_REMOVED lines=13> */
.L_x_18:


//--------------------- .nv.global.init           --------------------------
	.section	.nv.global.init,"aw",@progbits
	.align	4
.nv.global.init:
	.type		mrg32k3aM1SubSeq,@object
	.size		mrg32k3aM1SubSeq,(mrg32k3aM2SubSeq - mrg32k3aM1SubSeq)
mrg32k3aM1SubSeq:
        /*0000*/ 	.byte	0x0b, 0xcc, 0xee, 0x04, 0x73, 0x29, 0x8b, 0x6f, 0xf6, 0x53, 0x03, 0xf6, 0x23, 0xf6, 0xea, 0xda
        /* <DEDUP_REMOVED lines=125> */
	.type		mrg32k3aM2SubSeq,@object
	.size		mrg32k3aM2SubSeq,(mrg32k3aM1 - mrg32k3aM2SubSeq)
mrg32k3aM2SubSeq:
        /* <DEDUP_REMOVED lines=126> */
	.type		mrg32k3aM1,@object
	.size		mrg32k3aM1,(mrg32k3aM1Seq - mrg32k3aM1)
mrg32k3aM1:
        /* <DEDUP_REMOVED lines=144> */
	.type		mrg32k3aM1Seq,@object
	.size		mrg32k3aM1Seq,(mrg32k3aM2 - mrg32k3aM1Seq)
mrg32k3aM1Seq:
        /* <DEDUP_REMOVED lines=144> */
	.type		mrg32k3aM2,@object
	.size		mrg32k3aM2,(mrg32k3aM2Seq - mrg32k3aM2)
mrg32k3aM2:
        /* <DEDUP_REMOVED lines=144> */
	.type		mrg32k3aM2Seq,@object
	.size		mrg32k3aM2Seq,(precalc_xorwow_matrix - mrg32k3aM2Seq)
mrg32k3aM2Seq:
        /* <DEDUP_REMOVED lines=144> */
	.type		precalc_xorwow_matrix,@object
	.size		precalc_xorwow_matrix,(precalc_xorwow_offset_matrix - precalc_xorwow_matrix)
precalc_xorwow_matrix:
        /* <DEDUP_REMOVED lines=6400> */
	.type		precalc_xorwow_offset_matrix,@object
	.size		precalc_xorwow_offset_matrix,(.L_1 - precalc_xorwow_offset_matrix)
precalc_xorwow_offset_matrix:
        /* <DEDUP_REMOVED lines=6400> */
.L_1:


//--------------------- .nv.shared.reserved.0     --------------------------
	.section	.nv.shared.reserved.0,"aw",@nobits
	.weak		__nv_reservedSMEM_offset_0_alias
	.size		__nv_reservedSMEM_offset_0_alias, 0, 64
	.other		__nv_reservedSMEM_offset_0_alias,@"STO_CUDA_RESERVED_SHARED STV_DEFAULT"
__nv_reservedSMEM_offset_0_alias:
	.zero		0
	.zero		64


//--------------------- .nv.constant0._Z6kernelPiP17curandStateXORWOW --------------------------
	.section	.nv.constant0._Z6kernelPiP17curandStateXORWOW,"a",@progbits
	.sectionflags	@""
	.align	4
.nv.constant0._Z6kernelPiP17curandStateXORWOW:
	.zero		912


//--------------------- .nv.constant0._Z12setup_kernelP17curandStateXORWOWm --------------------------
	.section	.nv.constant0._Z12setup_kernelP17curandStateXORWOWm,"a",@progbits
	.sectionflags	@""
	.align	4
.nv.constant0._Z12setup_kernelP17curandStateXORWOWm:
	.zero		912


//--------------------- SYMBOLS --------------------------

	.type		.nv.reservedSmem.offset0,@object
	.size		.nv.reservedSmem.offset0,0x4
